	.target	sm_90a

	.elftype	@"ET_EXEC"


//--------------------- .note.nv.tkinfo           --------------------------
	.section	.note.nv.tkinfo,"",@"SHT_NOTE"
	.sectionflags	@"SHF_NOTE_NV_TKINFO"
	.tkinfo
        /*0018*/ 	.word	0x00000002
        /*0030*/ 	.string	""
        /*0030*/ 	.string	"ptxas"
        /*0030*/ 	.string	"Cuda compilation tools, release 13.0, V13.0.88"
        /*0030*/ 	.string	"Build cuda_13.0.r13.0/compiler.36424714_0"
        /*0030*/ 	.string	"-arch sm_90a -m 64 "



//--------------------- .note.nv.cuinfo           --------------------------
	.section	.note.nv.cuinfo,"",@"SHT_NOTE"
	.sectionflags	@"SHF_NOTE_NV_CUINFO"
        /*0018*/ 	.short	0x0002
        /*001a*/ 	.short	0x005a
        /*001c*/ 	.short	0x0082
	.zero		2


//--------------------- .nv.info                  --------------------------
	.section	.nv.info,"",@"SHT_CUDA_INFO"
	.align	4


	//----- nvinfo : EIATTR_REGCOUNT
	.align		4
        /*0000*/ 	.byte	0x04, 0x2f
        /*0002*/ 	.short	(.L_12 - .L_11)
	.align		4
.L_11:
        /*0004*/ 	.word	index@(_ZN7cutlass13device_kernelINS_4gemm6kernel13GemmUniversalIN4cute5tupleIJiiiiEEENS1_10collective13CollectiveMmaINS1_37MainloopSm90TmaGmmaWarpSpecializedFP8ILi3ENS5_IJNS4_1CILi2EEESB_NSA_ILi1EEEEEENS1_35KernelTmaWarpSpecializedCooperativeEEENS5_IJNSA_ILi128EEENSA_ILi64EEESH_EEENS_12float_e4m3_tENS5_IJlSC_lEEESJ_SK_NS4_8TiledMMAINS4_8MMA_AtomIJNS4_4SM904GMMA30MMA_64x64x32_F32E4M3E4M3_SS_TNILNSO_7ScaleInE1ELSQ_1EEEEEENS4_6LayoutINS5_IJSB_SC_SC_EEENS5_IJSC_NSA_ILi0EEESV_EEEEENS5_IJNS4_10UnderscoreESY_SY_EEEEENS4_23SM90_TMA_LOAD_MULTICASTENS4_14ComposedLayoutINS4_7SwizzleILi2ELi4ELi3EEENS4_18smem_ptr_flag_bitsILi8EEENST_INS5_IJNSA_ILi8EEESH_EEENS5_IJSH_SC_EEEEEEEvNS4_8identityES11_S1B_vS1C_EENS_8epilogue10collective6detail29Sm90TmaWarpSpecializedAdapterINS1F_15DefaultEpilogueISJ_SK_SK_NS1E_6thread17LinearCombinationISJ_Li1EffLNS1J_9ScaleType4KindE0ELNS_15FloatRoundStyleE2ESJ_EENS1_15EpilogueDefaultEEEEEvvEEEEvNT_6ParamsE)
        /*0008*/ 	.word	0x000000a8


	//----- nvinfo : EIATTR_FRAME_SIZE
	.align		4
.L_12:
        /*000c*/ 	.byte	0x04, 0x11
        /*000e*/ 	.short	(.L_14 - .L_13)
	.align		4
.L_13:
        /*0010*/ 	.word	index@(_ZN7cutlass13device_kernelINS_4gemm6kernel13GemmUniversalIN4cute5tupleIJiiiiEEENS1_10collective13CollectiveMmaINS1_37MainloopSm90TmaGmmaWarpSpecializedFP8ILi3ENS5_IJNS4_1CILi2EEESB_NSA_ILi1EEEEEENS1_35KernelTmaWarpSpecializedCooperativeEEENS5_IJNSA_ILi128EEENSA_ILi64EEESH_EEENS_12float_e4m3_tENS5_IJlSC_lEEESJ_SK_NS4_8TiledMMAINS4_8MMA_AtomIJNS4_4SM904GMMA30MMA_64x64x32_F32E4M3E4M3_SS_TNILNSO_7ScaleInE1ELSQ_1EEEEEENS4_6LayoutINS5_IJSB_SC_SC_EEENS5_IJSC_NSA_ILi0EEESV_EEEEENS5_IJNS4_10UnderscoreESY_SY_EEEEENS4_23SM90_TMA_LOAD_MULTICASTENS4_14ComposedLayoutINS4_7SwizzleILi2ELi4ELi3EEENS4_18smem_ptr_flag_bitsILi8EEENST_INS5_IJNSA_ILi8EEESH_EEENS5_IJSH_SC_EEEEEEEvNS4_8identityES11_S1B_vS1C_EENS_8epilogue10collective6detail29Sm90TmaWarpSpecializedAdapterINS1F_15DefaultEpilogueISJ_SK_SK_NS1E_6thread17LinearCombinationISJ_Li1EffLNS1J_9ScaleType4KindE0ELNS_15FloatRoundStyleE2ESJ_EENS1_15EpilogueDefaultEEEEEvvEEEEvNT_6ParamsE)
        /*0014*/ 	.word	0x00000000


	//----- nvinfo : EIATTR_MIN_STACK_SIZE
	.align		4
.L_14:
        /*0018*/ 	.byte	0x04, 0x12
        /*001a*/ 	.short	(.L_16 - .L_15)
	.align		4
.L_15:
        /*001c*/ 	.word	index@(_ZN7cutlass13device_kernelINS_4gemm6kernel13GemmUniversalIN4cute5tupleIJiiiiEEENS1_10collective13CollectiveMmaINS1_37MainloopSm90TmaGmmaWarpSpecializedFP8ILi3ENS5_IJNS4_1CILi2EEESB_NSA_ILi1EEEEEENS1_35KernelTmaWarpSpecializedCooperativeEEENS5_IJNSA_ILi128EEENSA_ILi64EEESH_EEENS_12float_e4m3_tENS5_IJlSC_lEEESJ_SK_NS4_8TiledMMAINS4_8MMA_AtomIJNS4_4SM904GMMA30MMA_64x64x32_F32E4M3E4M3_SS_TNILNSO_7ScaleInE1ELSQ_1EEEEEENS4_6LayoutINS5_IJSB_SC_SC_EEENS5_IJSC_NSA_ILi0EEESV_EEEEENS5_IJNS4_10UnderscoreESY_SY_EEEEENS4_23SM90_TMA_LOAD_MULTICASTENS4_14ComposedLayoutINS4_7SwizzleILi2ELi4ELi3EEENS4_18smem_ptr_flag_bitsILi8EEENST_INS5_IJNSA_ILi8EEESH_EEENS5_IJSH_SC_EEEEEEEvNS4_8identityES11_S1B_vS1C_EENS_8epilogue10collective6detail29Sm90TmaWarpSpecializedAdapterINS1F_15DefaultEpilogueISJ_SK_SK_NS1E_6thread17LinearCombinationISJ_Li1EffLNS1J_9ScaleType4KindE0ELNS_15FloatRoundStyleE2ESJ_EENS1_15EpilogueDefaultEEEEEvvEEEEvNT_6ParamsE)
        /*0020*/ 	.word	0x00000000
.L_16:


//--------------------- .nv.compat                --------------------------
	.section	.nv.compat,"",@"SHT_CUDA_COMPAT_INFO"
	.align	4
        /*0000*/ 	.byte	0x02, 0x09, 0x01, 0x00, 0x02, 0x02, 0x04, 0x00, 0x02, 0x05, 0x05, 0x00, 0x03, 0x07, 0x01, 0x01
        /*0010*/ 	.byte	0x02, 0x03, 0x01, 0x00, 0x02, 0x06, 0x01, 0x00, 0x04, 0x0b, 0x08, 0x00, 0x00, 0x00, 0x00, 0x00
        /*0020*/ 	.byte	0x00, 0x00, 0x00, 0x00


//--------------------- .nv.info._ZN7cutlass13device_kernelINS_4gemm6kernel13GemmUniversalIN4cute5tupleIJiiiiEEENS1_10collective13CollectiveMmaINS1_37MainloopSm90TmaGmmaWarpSpecializedFP8ILi3ENS5_IJNS4_1CILi2EEESB_NSA_ILi1EEEEEENS1_35KernelTmaWarpSpecializedCooperativeEEENS5_IJNSA_ILi128EEENSA_ILi64EEESH_EEENS_12float_e4m3_tENS5_IJlSC_lEEESJ_SK_NS4_8TiledMMAINS4_8MMA_AtomIJNS4_4SM904GMMA30MMA_64x64x32_F32E4M3E4M3_SS_TNILNSO_7ScaleInE1ELSQ_1EEEEEENS4_6LayoutINS5_IJSB_SC_SC_EEENS5_IJSC_NSA_ILi0EEESV_EEEEENS5_IJNS4_10UnderscoreESY_SY_EEEEENS4_23SM90_TMA_LOAD_MULTICASTENS4_14ComposedLayoutINS4_7SwizzleILi2ELi4ELi3EEENS4_18smem_ptr_flag_bitsILi8EEENST_INS5_IJNSA_ILi8EEESH_EEENS5_IJSH_SC_EEEEEEEvNS4_8identityES11_S1B_vS1C_EENS_8epilogue10collective6detail29Sm90TmaWarpSpecializedAdapterINS1F_15DefaultEpilogueISJ_SK_SK_NS1E_6thread17LinearCombinationISJ_Li1EffLNS1J_9ScaleType4KindE0ELNS_15FloatRoundStyleE2ESJ_EENS1_15EpilogueDefaultEEEEEvvEEEEvNT_6ParamsE --------------------------
	.section	.nv.info._ZN7cutlass13device_kernelINS_4gemm6kernel13GemmUniversalIN4cute5tupleIJiiiiEEENS1_10collective13CollectiveMmaINS1_37MainloopSm90TmaGmmaWarpSpecializedFP8ILi3ENS5_IJNS4_1CILi2EEESB_NSA_ILi1EEEEEENS1_35KernelTmaWarpSpecializedCooperativeEEENS5_IJNSA_ILi128EEENSA_ILi64EEESH_EEENS_12float_e4m3_tENS5_IJlSC_lEEESJ_SK_NS4_8TiledMMAINS4_8MMA_AtomIJNS4_4SM904GMMA30MMA_64x64x32_F32E4M3E4M3_SS_TNILNSO_7ScaleInE1ELSQ_1EEEEEENS4_6LayoutINS5_IJSB_SC_SC_EEENS5_IJSC_NSA_ILi0EEESV_EEEEENS5_IJNS4_10UnderscoreESY_SY_EEEEENS4_23SM90_TMA_LOAD_MULTICASTENS4_14ComposedLayoutINS4_7SwizzleILi2ELi4ELi3EEENS4_18smem_ptr_flag_bitsILi8EEENST_INS5_IJNSA_ILi8EEESH_EEENS5_IJSH_SC_EEEEEEEvNS4_8identityES11_S1B_vS1C_EENS_8epilogue10collective6detail29Sm90TmaWarpSpecializedAdapterINS1F_15DefaultEpilogueISJ_SK_SK_NS1E_6thread17LinearCombinationISJ_Li1EffLNS1J_9ScaleType4KindE0ELNS_15FloatRoundStyleE2ESJ_EENS1_15EpilogueDefaultEEEEEvvEEEEvNT_6ParamsE,"",@"SHT_CUDA_INFO"
	.sectionflags	@""
	.align	4


	//----- nvinfo : EIATTR_CUDA_API_VERSION
	.align		4
        /*0000*/ 	.byte	0x04, 0x37
        /*0002*/ 	.short	(.L_18 - .L_17)
.L_17:
        /*0004*/ 	.word	0x00000082


	//----- nvinfo : EIATTR_KPARAM_INFO
	.align		4
.L_18:
        /*0008*/ 	.byte	0x04, 0x17
        /*000a*/ 	.short	(.L_20 - .L_19)
.L_19:
        /*000c*/ 	.word	0x00000000
        /*0010*/ 	.short	0x0000
        /*0012*/ 	.short	0x0070
        /*0014*/ 	.byte	0x00, 0xf0, 0x01, 0x10


	//----- nvinfo : EIATTR_SPARSE_MMA_MASK
	.align		4
.L_20:
        /*0018*/ 	.byte	0x03, 0x50
        /*001a*/ 	.short	0x0000


	//----- nvinfo : EIATTR_MAXREG_COUNT
	.align		4
        /*001c*/ 	.byte	0x03, 0x1b
        /*001e*/ 	.short	0x00a8


	//----- nvinfo : EIATTR_NUM_BARRIERS
	.align		4
        /*0020*/ 	.byte	0x02, 0x4c
        /*0022*/ 	.byte	0x01
	.zero		1


	//----- nvinfo : EIATTR_MERCURY_ISA_VERSION
	.align		4
        /*0024*/ 	.byte	0x03, 0x5f
        /*0026*/ 	.short	0x0101


	//----- nvinfo : EIATTR_INT_WARP_WIDE_INSTR_OFFSETS
	.align		4
        /*0028*/ 	.byte	0x04, 0x31
        /*002a*/ 	.short	(.L_22 - .L_21)


	//   ....[0]....
.L_21:
        /*002c*/ 	.word	0x00000450


	//   ....[1]....
        /*0030*/ 	.word	0x00000580


	//   ....[2]....
        /*0034*/ 	.word	0x00000660


	//----- nvinfo : EIATTR_COOP_GROUP_MASK_REGIDS
	.align		4
.L_22:
        /*0038*/ 	.byte	0x04, 0x29
        /*003a*/ 	.short	(.L_24 - .L_23)


	//   ....[0]....
.L_23:
        /*003c*/ 	.word	0xffffffff


	//   ....[1]....
        /*0040*/ 	.word	0xffffffff


	//   ....[2]....
        /*0044*/ 	.word	0xffffffff


	//   ....[3]....
        /*0048*/ 	.word	0xffffffff


	//   ....[4]....
        /*004c*/ 	.word	0xffffffff


	//   ....[5]....
        /*0050*/ 	.word	0xffffffff


	//----- nvinfo : EIATTR_COOP_GROUP_INSTR_OFFSETS
	.align		4
.L_24:
        /*0054*/ 	.byte	0x04, 0x28
        /*0056*/ 	.short	(.L_26 - .L_25)


	//   ....[0]....
.L_25:
        /*0058*/ 	.word	0x00000060


	//   ....[1]....
        /*005c*/ 	.word	0x00000070


	//   ....[2]....
        /*0060*/ 	.word	0x00000130


	//   ....[3]....
        /*0064*/ 	.word	0x000002b0


	//   ....[4]....
        /*0068*/ 	.word	0x000007d0


	//   ....[5]....
        /*006c*/ 	.word	0x00001240


	//----- nvinfo : EIATTR_REG_RECONFIG
	.align		4
.L_26:
        /*0070*/ 	.byte	0x01, 0x54
	.zero		2


	//----- nvinfo : EIATTR_MBARRIER_INSTR_OFFSETS
	.align		4
        /*0074*/ 	.byte	0x04, 0x39
        /*0076*/ 	.short	(.L_28 - .L_27)


	//   ....[0]....
.L_27:
        /*0078*/ 	.word	0x00000230
        /*007c*/ 	.word	0x000000ff
        /*0080*/ 	.word	0x00000000
        /*0084*/ 	.short	0x0100
        /*0086*/ 	.byte	0x08
	.zero		1


	//   ....[1]....
        /*0088*/ 	.word	0x00000240
        /*008c*/ 	.word	0x000000ff
        /*0090*/ 	.word	0x00000018
        /*0094*/ 	.short	0x0100
        /*0096*/ 	.byte	0x08
	.zero		1


	//   ....[2]....
        /*0098*/ 	.word	0x00000250
        /*009c*/ 	.word	0x000000ff
        /*00a0*/ 	.word	0x00000008
        /*00a4*/ 	.short	0x0100
        /*00a6*/ 	.byte	0x08
	.zero		1


	//   ....[3]....
        /*00a8*/ 	.word	0x00000260
        /*00ac*/ 	.word	0x000000ff
        /*00b0*/ 	.word	0x00000020
        /*00b4*/ 	.short	0x0100
        /*00b6*/ 	.byte	0x08
	.zero		1


	//   ....[4]....
        /*00b8*/ 	.word	0x00000270
        /*00bc*/ 	.word	0x000000ff
        /*00c0*/ 	.word	0x00000010
        /*00c4*/ 	.short	0x0100
        /*00c6*/ 	.byte	0x08
	.zero		1


	//   ....[5]....
        /*00c8*/ 	.word	0x00000280
        /*00cc*/ 	.word	0x000000ff
        /*00d0*/ 	.word	0x00000028
        /*00d4*/ 	.short	0x0100
        /*00d6*/ 	.byte	0x08
	.zero		1


	//   ....[6]....
        /*00d8*/ 	.word	0x000006e0
        /*00dc*/ 	.word	0x000000ff
        /*00e0*/ 	.word	0x00000040
        /*00e4*/ 	.short	0x0100
        /*00e6*/ 	.byte	0x06
	.zero		1


	//   ....[7]....
        /*00e8*/ 	.word	0x00000770
        /*00ec*/ 	.word	0x000000ff
        /*00f0*/ 	.word	0x00000048
        /*00f4*/ 	.short	0x0100
        /*00f6*/ 	.byte	0x06
	.zero		1


	//   ....[8]....
        /*00f8*/ 	.word	0x00001580
        /*00fc*/ 	.word	0x000000ff
        /*0100*/ 	.word	0x00000000
        /*0104*/ 	.short	0x010a
        /*0106*/ 	.byte	0x06
	.zero		1


	//   ....[9]....
        /*0108*/ 	.word	0x000015c0
        /*010c*/ 	.word	0x000000ff
        /*0110*/ 	.word	0x00000000
        /*0114*/ 	.short	0x010a
        /*0116*/ 	.byte	0x06
	.zero		1


	//   ....[10]....
        /*0118*/ 	.word	0x00001c00
        /*011c*/ 	.word	0x000000ff
        /*0120*/ 	.word	0x00000000
        /*0124*/ 	.short	0x010a
        /*0126*/ 	.byte	0x0c
	.zero		1


	//   ....[11]....
        /*0128*/ 	.word	0x00001c40
        /*012c*/ 	.word	0x000000ff
        /*0130*/ 	.word	0x00000000
        /*0134*/ 	.short	0x010a
        /*0136*/ 	.byte	0x0c
	.zero		1


	//   ....[12]....
        /*0138*/ 	.word	0x00002070
        /*013c*/ 	.word	0x0000000a
        /*0140*/ 	.word	0x00000000
        /*0144*/ 	.short	0x0101
        /*0146*/ 	.byte	0x3f
	.zero		1


	//   ....[13]....
        /*0148*/ 	.word	0x00002510
        /*014c*/ 	.word	0x00000008
        /*0150*/ 	.word	0x00000000
        /*0154*/ 	.short	0x0101
        /*0156*/ 	.byte	0x3f
	.zero		1


	//   ....[14]....
        /*0158*/ 	.word	0x00005ea0
        /*015c*/ 	.word	0x00000014
        /*0160*/ 	.word	0x00000018
        /*0164*/ 	.short	0x010a
        /*0166*/ 	.byte	0x3f
	.zero		1


	//   ....[15]....
        /*0168*/ 	.word	0x00006240
        /*016c*/ 	.word	0x00000008
        /*0170*/ 	.word	0x00000048
        /*0174*/ 	.short	0x0101
        /*0176*/ 	.byte	0x3f
	.zero		1


	//   ....[16]....
        /*0178*/ 	.word	0x00006960
        /*017c*/ 	.word	0x00000004
        /*0180*/ 	.word	0x00000000
        /*0184*/ 	.short	0x010a
        /*0186*/ 	.byte	0x3f
	.zero		1


	//   ....[17]....
        /*0188*/ 	.word	0x000069e0
        /*018c*/ 	.word	0x00000006
        /*0190*/ 	.word	0x00000000
        /*0194*/ 	.short	0x010a
        /*0196*/ 	.byte	0x3f
	.zero		1


	//   ....[18]....
        /*0198*/ 	.word	0x00006a70
        /*019c*/ 	.word	0x00000003
        /*01a0*/ 	.word	0x00000000
        /*01a4*/ 	.short	0x010a
        /*01a6*/ 	.byte	0x3f
	.zero		1


	//   ....[19]....
        /*01a8*/ 	.word	0x00006ae0
        /*01ac*/ 	.word	0x00000009
        /*01b0*/ 	.word	0x00000000
        /*01b4*/ 	.short	0x010a
        /*01b6*/ 	.byte	0x3f
	.zero		1


	//   ....[20]....
        /*01b8*/ 	.word	0x00006b40
        /*01bc*/ 	.word	0x0000000b
        /*01c0*/ 	.word	0x00000000
        /*01c4*/ 	.short	0x010a
        /*01c6*/ 	.byte	0x3f
	.zero		1


	//   ....[21]....
        /*01c8*/ 	.word	0x00006c10
        /*01cc*/ 	.word	0x00000014
        /*01d0*/ 	.word	0x00000018
        /*01d4*/ 	.short	0x010a
        /*01d6*/ 	.byte	0x3f
	.zero		1


	//   ....[22]....
        /*01d8*/ 	.word	0x00006ce0
        /*01dc*/ 	.word	0x00000004
        /*01e0*/ 	.word	0x00000000
        /*01e4*/ 	.short	0x010a
        /*01e6*/ 	.byte	0x3f
	.zero		1


	//   ....[23]....
        /*01e8*/ 	.word	0x00006d30
        /*01ec*/ 	.word	0x00000006
        /*01f0*/ 	.word	0x00000000
        /*01f4*/ 	.short	0x010a
        /*01f6*/ 	.byte	0x3f
	.zero		1


	//----- nvinfo : EIATTR_NUM_MBARRIERS
	.align		4
.L_28:
        /*01f8*/ 	.byte	0x03, 0x38
        /*01fa*/ 	.short	0x0008


	//----- nvinfo : EIATTR_EXIT_INSTR_OFFSETS
	.align		4
        /*01fc*/ 	.byte	0x04, 0x1c
        /*01fe*/ 	.short	(.L_30 - .L_29)


	//   ....[0]....
.L_29:
        /*0200*/ 	.word	0x00000930


	//   ....[1]....
        /*0204*/ 	.word	0x00001110


	//   ....[2]....
        /*0208*/ 	.word	0x000054e0


	//   ....[3]....
        /*020c*/ 	.word	0x00005a40


	//   ....[4]....
        /*0210*/ 	.word	0x00006ac0


	//----- nvinfo : EIATTR_MAX_THREADS
	.align		4
.L_30:
        /*0214*/ 	.byte	0x04, 0x05
        /*0216*/ 	.short	(.L_32 - .L_31)
.L_31:
        /*0218*/ 	.word	0x00000180
        /*021c*/ 	.word	0x00000001
        /*0220*/ 	.word	0x00000001


	//----- nvinfo : EIATTR_CRS_STACK_SIZE
	.align		4
.L_32:
        /*0224*/ 	.byte	0x04, 0x1e
        /*0226*/ 	.short	(.L_34 - .L_33)
.L_33:
        /*0228*/ 	.word	0x00000000


	//----- nvinfo : EIATTR_CBANK_PARAM_SIZE
	.align		4
.L_34:
        /*022c*/ 	.byte	0x03, 0x19
        /*022e*/ 	.short	0x0470


	//----- nvinfo : EIATTR_PARAM_CBANK
	.align		4
        /*0230*/ 	.byte	0x04, 0x0a
        /*0232*/ 	.short	(.L_36 - .L_35)
	.align		4
.L_35:
        /*0234*/ 	.word	index@(.nv.constant0._ZN7cutlass13device_kernelINS_4gemm6kernel13GemmUniversalIN4cute5tupleIJiiiiEEENS1_10collective13CollectiveMmaINS1_37MainloopSm90TmaGmmaWarpSpecializedFP8ILi3ENS5_IJNS4_1CILi2EEESB_NSA_ILi1EEEEEENS1_35KernelTmaWarpSpecializedCooperativeEEENS5_IJNSA_ILi128EEENSA_ILi64EEESH_EEENS_12float_e4m3_tENS5_IJlSC_lEEESJ_SK_NS4_8TiledMMAINS4_8MMA_AtomIJNS4_4SM904GMMA30MMA_64x64x32_F32E4M3E4M3_SS_TNILNSO_7ScaleInE1ELSQ_1EEEEEENS4_6LayoutINS5_IJSB_SC_SC_EEENS5_IJSC_NSA_ILi0EEESV_EEEEENS5_IJNS4_10UnderscoreESY_SY_EEEEENS4_23SM90_TMA_LOAD_MULTICASTENS4_14ComposedLayoutINS4_7SwizzleILi2ELi4ELi3EEENS4_18smem_ptr_flag_bitsILi8EEENST_INS5_IJNSA_ILi8EEESH_EEENS5_IJSH_SC_EEEEEEEvNS4_8identityES11_S1B_vS1C_EENS_8epilogue10collective6detail29Sm90TmaWarpSpecializedAdapterINS1F_15DefaultEpilogueISJ_SK_SK_NS1E_6thread17LinearCombinationISJ_Li1EffLNS1J_9ScaleType4KindE0ELNS_15FloatRoundStyleE2ESJ_EENS1_15EpilogueDefaultEEEEEvvEEEEvNT_6ParamsE)
        /*0238*/ 	.short	0x0210
        /*023a*/ 	.short	0x0470


	//----- nvinfo : EIATTR_SW_WAR
	.align		4
.L_36:
        /*023c*/ 	.byte	0x04, 0x36
        /*023e*/ 	.short	(.L_38 - .L_37)
.L_37:
        /*0240*/ 	.word	0x00000008
.L_38:


//--------------------- .nv.callgraph             --------------------------
	.section	.nv.callgraph,"",@"SHT_CUDA_CALLGRAPH"
	.align	4
	.sectionentsize	8
	.align		4
        /*0000*/ 	.word	0x00000000
	.align		4
        /*0004*/ 	.word	0xffffffff
	.align		4
        /*0008*/ 	.word	0x00000000
	.align		4
        /*000c*/ 	.word	0xfffffffe
	.align		4
        /*0010*/ 	.word	0x00000000
	.align		4
        /*0014*/ 	.word	0xfffffffd
	.align		4
        /*0018*/ 	.word	0x00000000
	.align		4
        /*001c*/ 	.word	0xfffffffc


//--------------------- .nv.constant4             --------------------------
	.section	.nv.constant4,"a",@progbits
	.align	8
	.align		8
.nv.constant4:
        /*0000*/ 	.dword	_ZN39_INTERNAL_8894bad7_4_k_cu_13752556_53364cuda3std3__45__cpo5beginE
	.align		8
        /*0008*/ 	.dword	_ZN39_INTERNAL_8894bad7_4_k_cu_13752556_53364cuda3std3__45__cpo3endE
	.align		8
        /*0010*/ 	.dword	_ZN39_INTERNAL_8894bad7_4_k_cu_13752556_53364cuda3std3__45__cpo6cbeginE
	.align		8
        /*0018*/ 	.dword	_ZN39_INTERNAL_8894bad7_4_k_cu_13752556_53364cuda3std3__45__cpo4cendE
	.align		8
        /*0020*/ 	.dword	_ZN39_INTERNAL_8894bad7_4_k_cu_13752556_53364cuda3std3__441_GLOBAL__N__8894bad7_4_k_cu_13752556_53366ignoreE
	.align		8
        /*0028*/ 	.dword	_ZN39_INTERNAL_8894bad7_4_k_cu_13752556_53364cuda3std3__419piecewise_constructE
	.align		8
        /*0030*/ 	.dword	_ZN39_INTERNAL_8894bad7_4_k_cu_13752556_53364cuda3std3__48in_placeE
	.align		8
        /*0038*/ 	.dword	_ZN39_INTERNAL_8894bad7_4_k_cu_13752556_53364cuda3std6ranges3__45__cpo4swapE
	.align		8
        /*0040*/ 	.dword	_ZN39_INTERNAL_8894bad7_4_k_cu_13752556_53364cuda3std6ranges3__45__cpo9iter_moveE
	.align		8
        /*0048*/ 	.dword	_ZN39_INTERNAL_8894bad7_4_k_cu_13752556_53364cute7productE
	.align		8
        /*0050*/ 	.dword	_ZN39_INTERNAL_8894bad7_4_k_cu_13752556_53364cute1_E


//--------------------- .text._ZN7cutlass13device_kernelINS_4gemm6kernel13GemmUniversalIN4cute5tupleIJiiiiEEENS1_10collective13CollectiveMmaINS1_37MainloopSm90TmaGmmaWarpSpecializedFP8ILi3ENS5_IJNS4_1CILi2EEESB_NSA_ILi1EEEEEENS1_35KernelTmaWarpSpecializedCooperativeEEENS5_IJNSA_ILi128EEENSA_ILi64EEESH_EEENS_12float_e4m3_tENS5_IJlSC_lEEESJ_SK_NS4_8TiledMMAINS4_8MMA_AtomIJNS4_4SM904GMMA30MMA_64x64x32_F32E4M3E4M3_SS_TNILNSO_7ScaleInE1ELSQ_1EEEEEENS4_6LayoutINS5_IJSB_SC_SC_EEENS5_IJSC_NSA_ILi0EEESV_EEEEENS5_IJNS4_10UnderscoreESY_SY_EEEEENS4_23SM90_TMA_LOAD_MULTICASTENS4_14ComposedLayoutINS4_7SwizzleILi2ELi4ELi3EEENS4_18smem_ptr_flag_bitsILi8EEENST_INS5_IJNSA_ILi8EEESH_EEENS5_IJSH_SC_EEEEEEEvNS4_8identityES11_S1B_vS1C_EENS_8epilogue10collective6detail29Sm90TmaWarpSpecializedAdapterINS1F_15DefaultEpilogueISJ_SK_SK_NS1E_6thread17LinearCombinationISJ_Li1EffLNS1J_9ScaleType4KindE0ELNS_15FloatRoundStyleE2ESJ_EENS1_15EpilogueDefaultEEEEEvvEEEEvNT_6ParamsE --------------------------
	.section	.text._ZN7cutlass13device_kernelINS_4gemm6kernel13GemmUniversalIN4cute5tupleIJiiiiEEENS1_10collective13CollectiveMmaINS1_37MainloopSm90TmaGmmaWarpSpecializedFP8ILi3ENS5_IJNS4_1CILi2EEESB_NSA_ILi1EEEEEENS1_35KernelTmaWarpSpecializedCooperativeEEENS5_IJNSA_ILi128EEENSA_ILi64EEESH_EEENS_12float_e4m3_tENS5_IJlSC_lEEESJ_SK_NS4_8TiledMMAINS4_8MMA_AtomIJNS4_4SM904GMMA30MMA_64x64x32_F32E4M3E4M3_SS_TNILNSO_7ScaleInE1ELSQ_1EEEEEENS4_6LayoutINS5_IJSB_SC_SC_EEENS5_IJSC_NSA_ILi0EEESV_EEEEENS5_IJNS4_10UnderscoreESY_SY_EEEEENS4_23SM90_TMA_LOAD_MULTICASTENS4_14ComposedLayoutINS4_7SwizzleILi2ELi4ELi3EEENS4_18smem_ptr_flag_bitsILi8EEENST_INS5_IJNSA_ILi8EEESH_EEENS5_IJSH_SC_EEEEEEEvNS4_8identityES11_S1B_vS1C_EENS_8epilogue10collective6detail29Sm90TmaWarpSpecializedAdapterINS1F_15DefaultEpilogueISJ_SK_SK_NS1E_6thread17LinearCombinationISJ_Li1EffLNS1J_9ScaleType4KindE0ELNS_15FloatRoundStyleE2ESJ_EENS1_15EpilogueDefaultEEEEEvvEEEEvNT_6ParamsE,"ax",@progbits
	.align	128
.text._ZN7cutlass13device_kernelINS_4gemm6kernel13GemmUniversalIN4cute5tupleIJiiiiEEENS1_10collective13CollectiveMmaINS1_37MainloopSm90TmaGmmaWarpSpecializedFP8ILi3ENS5_IJNS4_1CILi2EEESB_NSA_ILi1EEEEEENS1_35KernelTmaWarpSpecializedCooperativeEEENS5_IJNSA_ILi128EEENSA_ILi64EEESH_EEENS_12float_e4m3_tENS5_IJlSC_lEEESJ_SK_NS4_8TiledMMAINS4_8MMA_AtomIJNS4_4SM904GMMA30MMA_64x64x32_F32E4M3E4M3_SS_TNILNSO_7ScaleInE1ELSQ_1EEEEEENS4_6LayoutINS5_IJSB_SC_SC_EEENS5_IJSC_NSA_ILi0EEESV_EEEEENS5_IJNS4_10UnderscoreESY_SY_EEEEENS4_23SM90_TMA_LOAD_MULTICASTENS4_14ComposedLayoutINS4_7SwizzleILi2ELi4ELi3EEENS4_18smem_ptr_flag_bitsILi8EEENST_INS5_IJNSA_ILi8EEESH_EEENS5_IJSH_SC_EEEEEEEvNS4_8identityES11_S1B_vS1C_EENS_8epilogue10collective6detail29Sm90TmaWarpSpecializedAdapterINS1F_15DefaultEpilogueISJ_SK_SK_NS1E_6thread17LinearCombinationISJ_Li1EffLNS1J_9ScaleType4KindE0ELNS_15FloatRoundStyleE2ESJ_EENS1_15EpilogueDefaultEEEEEvvEEEEvNT_6ParamsE:
        .type           _ZN7cutlass13device_kernelINS_4gemm6kernel13GemmUniversalIN4cute5tupleIJiiiiEEENS1_10collective13CollectiveMmaINS1_37MainloopSm90TmaGmmaWarpSpecializedFP8ILi3ENS5_IJNS4_1CILi2EEESB_NSA_ILi1EEEEEENS1_35KernelTmaWarpSpecializedCooperativeEEENS5_IJNSA_ILi128EEENSA_ILi64EEESH_EEENS_12float_e4m3_tENS5_IJlSC_lEEESJ_SK_NS4_8TiledMMAINS4_8MMA_AtomIJNS4_4SM904GMMA30MMA_64x64x32_F32E4M3E4M3_SS_TNILNSO_7ScaleInE1ELSQ_1EEEEEENS4_6LayoutINS5_IJSB_SC_SC_EEENS5_IJSC_NSA_ILi0EEESV_EEEEENS5_IJNS4_10UnderscoreESY_SY_EEEEENS4_23SM90_TMA_LOAD_MULTICASTENS4_14ComposedLayoutINS4_7SwizzleILi2ELi4ELi3EEENS4_18smem_ptr_flag_bitsILi8EEENST_INS5_IJNSA_ILi8EEESH_EEENS5_IJSH_SC_EEEEEEEvNS4_8identityES11_S1B_vS1C_EENS_8epilogue10collective6detail29Sm90TmaWarpSpecializedAdapterINS1F_15DefaultEpilogueISJ_SK_SK_NS1E_6thread17LinearCombinationISJ_Li1EffLNS1J_9ScaleType4KindE0ELNS_15FloatRoundStyleE2ESJ_EENS1_15EpilogueDefaultEEEEEvvEEEEvNT_6ParamsE,@function
        .size           _ZN7cutlass13device_kernelINS_4gemm6kernel13GemmUniversalIN4cute5tupleIJiiiiEEENS1_10collective13CollectiveMmaINS1_37MainloopSm90TmaGmmaWarpSpecializedFP8ILi3ENS5_IJNS4_1CILi2EEESB_NSA_ILi1EEEEEENS1_35KernelTmaWarpSpecializedCooperativeEEENS5_IJNSA_ILi128EEENSA_ILi64EEESH_EEENS_12float_e4m3_tENS5_IJlSC_lEEESJ_SK_NS4_8TiledMMAINS4_8MMA_AtomIJNS4_4SM904GMMA30MMA_64x64x32_F32E4M3E4M3_SS_TNILNSO_7ScaleInE1ELSQ_1EEEEEENS4_6LayoutINS5_IJSB_SC_SC_EEENS5_IJSC_NSA_ILi0EEESV_EEEEENS5_IJNS4_10UnderscoreESY_SY_EEEEENS4_23SM90_TMA_LOAD_MULTICASTENS4_14ComposedLayoutINS4_7SwizzleILi2ELi4ELi3EEENS4_18smem_ptr_flag_bitsILi8EEENST_INS5_IJNSA_ILi8EEESH_EEENS5_IJSH_SC_EEEEEEEvNS4_8identityES11_S1B_vS1C_EENS_8epilogue10collective6detail29Sm90TmaWarpSpecializedAdapterINS1F_15DefaultEpilogueISJ_SK_SK_NS1E_6thread17LinearCombinationISJ_Li1EffLNS1J_9ScaleType4KindE0ELNS_15FloatRoundStyleE2ESJ_EENS1_15EpilogueDefaultEEEEEvvEEEEvNT_6ParamsE,(.L_x_140 - _ZN7cutlass13device_kernelINS_4gemm6kernel13GemmUniversalIN4cute5tupleIJiiiiEEENS1_10collective13CollectiveMmaINS1_37MainloopSm90TmaGmmaWarpSpecializedFP8ILi3ENS5_IJNS4_1CILi2EEESB_NSA_ILi1EEEEEENS1_35KernelTmaWarpSpecializedCooperativeEEENS5_IJNSA_ILi128EEENSA_ILi64EEESH_EEENS_12float_e4m3_tENS5_IJlSC_lEEESJ_SK_NS4_8TiledMMAINS4_8MMA_AtomIJNS4_4SM904GMMA30MMA_64x64x32_F32E4M3E4M3_SS_TNILNSO_7ScaleInE1ELSQ_1EEEEEENS4_6LayoutINS5_IJSB_SC_SC_EEENS5_IJSC_NSA_ILi0EEESV_EEEEENS5_IJNS4_10UnderscoreESY_SY_EEEEENS4_23SM90_TMA_LOAD_MULTICASTENS4_14ComposedLayoutINS4_7SwizzleILi2ELi4ELi3EEENS4_18smem_ptr_flag_bitsILi8EEENST_INS5_IJNSA_ILi8EEESH_EEENS5_IJSH_SC_EEEEEEEvNS4_8identityES11_S1B_vS1C_EENS_8epilogue10collective6detail29Sm90TmaWarpSpecializedAdapterINS1F_15DefaultEpilogueISJ_SK_SK_NS1E_6thread17LinearCombinationISJ_Li1EffLNS1J_9ScaleType4KindE0ELNS_15FloatRoundStyleE2ESJ_EENS1_15EpilogueDefaultEEEEEvvEEEEvNT_6ParamsE)
        .other          _ZN7cutlass13device_kernelINS_4gemm6kernel13GemmUniversalIN4cute5tupleIJiiiiEEENS1_10collective13CollectiveMmaINS1_37MainloopSm90TmaGmmaWarpSpecializedFP8ILi3ENS5_IJNS4_1CILi2EEESB_NSA_ILi1EEEEEENS1_35KernelTmaWarpSpecializedCooperativeEEENS5_IJNSA_ILi128EEENSA_ILi64EEESH_EEENS_12float_e4m3_tENS5_IJlSC_lEEESJ_SK_NS4_8TiledMMAINS4_8MMA_AtomIJNS4_4SM904GMMA30MMA_64x64x32_F32E4M3E4M3_SS_TNILNSO_7ScaleInE1ELSQ_1EEEEEENS4_6LayoutINS5_IJSB_SC_SC_EEENS5_IJSC_NSA_ILi0EEESV_EEEEENS5_IJNS4_10UnderscoreESY_SY_EEEEENS4_23SM90_TMA_LOAD_MULTICASTENS4_14ComposedLayoutINS4_7SwizzleILi2ELi4ELi3EEENS4_18smem_ptr_flag_bitsILi8EEENST_INS5_IJNSA_ILi8EEESH_EEENS5_IJSH_SC_EEEEEEEvNS4_8identityES11_S1B_vS1C_EENS_8epilogue10collective6detail29Sm90TmaWarpSpecializedAdapterINS1F_15DefaultEpilogueISJ_SK_SK_NS1E_6thread17LinearCombinationISJ_Li1EffLNS1J_9ScaleType4KindE0ELNS_15FloatRoundStyleE2ESJ_EENS1_15EpilogueDefaultEEEEEvvEEEEvNT_6ParamsE,@"STO_CUDA_ENTRY STV_DEFAULT"
_ZN7cutlass13device_kernelINS_4gemm6kernel13GemmUniversalIN4cute5tupleIJiiiiEEENS1_10collective13CollectiveMmaINS1_37MainloopSm90TmaGmmaWarpSpecializedFP8ILi3ENS5_IJNS4_1CILi2EEESB_NSA_ILi1EEEEEENS1_35KernelTmaWarpSpecializedCooperativeEEENS5_IJNSA_ILi128EEENSA_ILi64EEESH_EEENS_12float_e4m3_tENS5_IJlSC_lEEESJ_SK_NS4_8TiledMMAINS4_8MMA_AtomIJNS4_4SM904GMMA30MMA_64x64x32_F32E4M3E4M3_SS_TNILNSO_7ScaleInE1ELSQ_1EEEEEENS4_6LayoutINS5_IJSB_SC_SC_EEENS5_IJSC_NSA_ILi0EEESV_EEEEENS5_IJNS4_10UnderscoreESY_SY_EEEEENS4_23SM90_TMA_LOAD_MULTICASTENS4_14ComposedLayoutINS4_7SwizzleILi2ELi4ELi3EEENS4_18smem_ptr_flag_bitsILi8EEENST_INS5_IJNSA_ILi8EEESH_EEENS5_IJSH_SC_EEEEEEEvNS4_8identityES11_S1B_vS1C_EENS_8epilogue10collective6detail29Sm90TmaWarpSpecializedAdapterINS1F_15DefaultEpilogueISJ_SK_SK_NS1E_6thread17LinearCombinationISJ_Li1EffLNS1J_9ScaleType4KindE0ELNS_15FloatRoundStyleE2ESJ_EENS1_15EpilogueDefaultEEEEEvvEEEEvNT_6ParamsE:
[----:B------:R-:W-:Y:S01]  /*0000*/  LDC R1, c[0x0][0x28] ;  /* 0x00000a00ff017b82 */ /* 0x000fe20000000800 */
[----:B------:R-:W0:Y:S01]  /*0010*/  S2R R0, SR_TID.X ;  /* 0x0000000000007919 */ /* 0x000e220000002100 */
[----:B------:R-:W-:Y:S01]  /*0020*/  ELECT P0, URZ, PT ;  /* 0x00000000003f782f */ /* 0x000fe20003800000 */
[----:B------:R-:W-:Y:S01]  /*0030*/  BSSY B0, `(.L_x_0) ;  /* 0x000000f000007945 */ /* 0x000fe20003800000 */
[--C-:B0-----:R-:W-:Y:S02]  /*0040*/  SHF.R.U32.HI R2, RZ, 0x5, R0.reuse ;  /* 0x00000005ff027819 */ /* 0x101fe40000011600 */
[----:B------:R-:W-:-:S03]  /*0050*/  SHF.R.U32.HI R3, RZ, 0x7, R0 ;  /* 0x00000007ff037819 */ /* 0x000fc60000011600 */
[----:B------:R-:W0:Y:S04]  /*0060*/  SHFL.IDX PT, R7, R2, RZ, 0x1f ;  /* 0x00001fff02077589 */ /* 0x000e2800000e0000 */
[----:B------:R1:W2:Y:S01]  /*0070*/  SHFL.IDX PT, R4, R3, RZ, 0x1f ;  /* 0x00001fff03047589 */ /* 0x0002a200000e0000 */
[----:B0-----:R-:W-:-:S13]  /*0080*/  ISETP.NE.OR P0, PT, R7, RZ, !P0 ;  /* 0x000000ff0700720c */ /* 0x001fda0004705670 */
[----:B-12---:R-:W-:Y:S05]  /*0090*/  @P0 BRA `(.L_x_1) ;  /* 0x0000000000200947 */ /* 0x006fea0003800000 */
[----:B------:R-:W-:Y:S02]  /*00a0*/  ULDC.64 UR4, c[0x0][0x198] ;  /* 0x0000660000047ab9 */ /* 0x000fe40000000a00 */
[----:B------:R-:W-:Y:S02]  /*00b0*/  UIADD3 UR6, UP0, UR4, 0xf0, URZ ;  /* 0x000000f004067890 */ /* 0x000fe4000ff1e03f */
[----:B------:R-:W-:Y:S02]  /*00c0*/  UIADD3 UR4, UP1, UR4, 0x1f0, URZ ;  /* 0x000001f004047890 */ /* 0x000fe4000ff3e03f */
[----:B------:R-:W-:Y:S02]  /*00d0*/  UIADD3.X UR7, URZ, UR5, URZ, UP0, !UPT ;  /* 0x000000053f077290 */ /* 0x000fe400087fe43f */
[----:B------:R-:W-:-:S07]  /*00e0*/  UIADD3.X UR5, URZ, UR5, URZ, UP1, !UPT ;  /* 0x000000053f057290 */ /* 0x000fce0008ffe43f */
[----:B------:R0:W-:Y:S02]  /*00f0*/  UTMACCTL.PF [UR6] ;  /* 0x00000000060079b9 */ /* 0x0001e40008040000 */
[----:B------:R0:W-:Y:S02]  /*0100*/  UTMACCTL.PF [UR4] ;  /* 0x00000000040079b9 */ /* 0x0001e40008040000 */
[----:B0-----:R-:W-:Y:S01]  /*0110*/  NOP ;  /* 0x0000000000007918 */ /* 0x001fe20000000000 */
.L_x_1:
[----:B------:R-:W-:Y:S05]  /*0120*/  BSYNC B0 ;  /* 0x0000000000007941 */ /* 0x000fea0003800000 */
.L_x_0:
[----:B------:R-:W0:Y:S02]  /*0130*/  SHFL.IDX PT, R3, R2, RZ, 0x1f ;  /* 0x00001fff02037589 */ /* 0x000e2400000e0000 */
[----:B0-----:R-:W-:-:S13]  /*0140*/  ISETP.NE.AND P0, PT, R3, RZ, PT ;  /* 0x000000ff0300720c */ /* 0x001fda0003f05270 */
[----:B------:R-:W-:Y:S05]  /*0150*/  @P0 BRA `(.L_x_2) ;  /* 0x0000000000500947 */ /* 0x000fea0003800000 */
[----:B------:R-:W0:Y:S01]  /*0160*/  S2UR UR8, SR_CgaCtaId ;  /* 0x00000000000879c3 */ /* 0x000e220000008800 */
[----:B------:R-:W-:Y:S01]  /*0170*/  UMOV UR4, 0x400 ;  /* 0x0000040000047882 */ /* 0x000fe20000000000 */
[----:B------:R-:W-:Y:S01]  /*0180*/  UMOV UR5, 0x1 ;  /* 0x0000000100057882 */ /* 0x000fe20000000000 */
[----:B------:R-:W-:Y:S01]  /*0190*/  UMOV UR6, 0x6 ;  /* 0x0000000600067882 */ /* 0x000fe20000000000 */
[----:B------:R-:W-:Y:S01]  /*01a0*/  ELECT P0, URZ, PT ;  /* 0x00000000003f782f */ /* 0x000fe20003800000 */
[----:B------:R-:W-:-:S04]  /*01b0*/  UIADD3 UR6, -UR6, 0x100000, URZ ;  /* 0x0010000006067890 */ /* 0x000fc8000fffe13f */
[----:B------:R-:W-:Y:S02]  /*01c0*/  USHF.L.U32 UR7, UR6, 0xb, URZ ;  /* 0x0000000b06077899 */ /* 0x000fe4000800063f */
[----:B------:R-:W-:Y:S02]  /*01d0*/  USHF.L.U32 UR6, UR6, 0x1, URZ ;  /* 0x0000000106067899 */ /* 0x000fe4000800063f */
[----:B0-----:R-:W-:Y:S02]  /*01e0*/  ULEA UR8, UR8, UR4, 0x18 ;  /* 0x0000000408087291 */ /* 0x001fe4000f8ec03f */
[----:B------:R-:W-:-:S04]  /*01f0*/  UIADD3 UR4, -UR5, 0x100000, URZ ;  /* 0x0010000005047890 */ /* 0x000fc8000fffe13f */
[----:B------:R-:W-:Y:S02]  /*0200*/  USHF.L.U32 UR5, UR4, 0xb, URZ ;  /* 0x0000000b04057899 */ /* 0x000fe4000800063f */
[----:B------:R-:W-:Y:S01]  /*0210*/  USHF.L.U32 UR4, UR4, 0x1, URZ ;  /* 0x0000000104047899 */ /* 0x000fe2000800063f */
[----:B------:R-:W0:Y:S11]  /*0220*/  FENCE.VIEW.ASYNC.S ;  /* 0x00000000000073c6 */ /* 0x000e360000000000 */
[----:B0-----:R0:W1:Y:S01]  /*0230*/  SYNCS.EXCH.64 URZ, [UR8], UR4 ;  /* 0x00000004083f75b2 */ /* 0x0010620008000100 */
[----:B------:R0:W2:Y:S01]  /*0240*/  SYNCS.EXCH.64 URZ, [UR8+0x18], UR6 ;  /* 0x00001806083f75b2 */ /* 0x0000a20008000100 */
[----:B------:R0:W3:Y:S01]  /*0250*/  SYNCS.EXCH.64 URZ, [UR8+0x8], UR4 ;  /* 0x00000804083f75b2 */ /* 0x0000e20008000100 */
[----:B------:R0:W4:Y:S01]  /*0260*/  SYNCS.EXCH.64 URZ, [UR8+0x20], UR6 ;  /* 0x00002006083f75b2 */ /* 0x0001220008000100 */
[----:B------:R0:W0:Y:S01]  /*0270*/  SYNCS.EXCH.64 URZ, [UR8+0x10], UR4 ;  /* 0x00001004083f75b2 */ /* 0x0000220008000100 */
[----:B------:R0:W0:Y:S01]  /*0280*/  SYNCS.EXCH.64 URZ, [UR8+0x28], UR6 ;  /* 0x00002806083f75b2 */ /* 0x0000220008000100 */
[----:B------:R-:W-:Y:S01]  /*0290*/  NOP ;  /* 0x0000000000007918 */ /* 0x000fe20000000000 */
.L_x_2:
[----:B------:R-:W-:Y:S01]  /*02a0*/  SHF.R.S32.HI R5, RZ, 0x1f, R0 ;  /* 0x0000001fff057819 */ /* 0x000fe20000011400 */
[----:B------:R-:W5:Y:S01]  /*02b0*/  SHFL.IDX PT, R2, R2, RZ, 0x1f ;  /* 0x00001fff02027589 */ /* 0x000f6200000e0000 */
[----:B0-----:R-:W0:Y:S01]  /*02c0*/  S2UR UR8, SR_CTAID.X ;  /* 0x00000000000879c3 */ /* 0x001e220000002500 */
[----:B------:R-:W-:Y:S02]  /*02d0*/  ELECT P0, URZ, PT ;  /* 0x00000000003f782f */ /* 0x000fe40003800000 */
[----:B------:R-:W-:Y:S01]  /*02e0*/  LEA.HI R5, R5, R0, RZ, 0x7 ;  /* 0x0000000005057211 */ /* 0x000fe200078f38ff */
[----:B------:R-:W1:Y:S01]  /*02f0*/  S2R R8, SR_CTAID.Y ;  /* 0x0000000000087919 */ /* 0x000e620000002600 */
[----:B------:R-:W-:Y:S01]  /*0300*/  ULDC UR4, c[0x0][0x150] ;  /* 0x0000540000047ab9 */ /* 0x000fe20000000800 */
[----:B------:R-:W-:Y:S01]  /*0310*/  VIADD R16, R4, 0xffffffff ;  /* 0xffffffff04107836 */ /* 0x000fe20000000000 */
[----:B------:R-:W-:Y:S01]  /*0320*/  LOP3.LUT R5, R5, 0xffffff80, RZ, 0xc0, !PT ;  /* 0xffffff8005057812 */ /* 0x000fe200078ec0ff */
[----:B------:R-:W-:Y:S01]  /*0330*/  NOP ;  /* 0x0000000000007918 */ /* 0x000fe20000000000 */
[----:B------:R-:W2:Y:S01]  /*0340*/  LDC R12, c[0x0][0x144] ;  /* 0x00005100ff0c7b82 */ /* 0x000ea20000000800 */
[----:B------:R-:W-:Y:S01]  /*0350*/  NOP ;  /* 0x0000000000007918 */ /* 0x000fe20000000000 */
[----:B------:R-:W-:Y:S01]  /*0360*/  ISETP.GE.U32.AND P6, PT, R16, 0x2, PT ;  /* 0x000000021000780c */ /* 0x000fe20003fc6070 */
[----:B------:R-:W-:Y:S01]  /*0370*/  IMAD.IADD R5, R0, 0x1, -R5 ;  /* 0x0000000100057824 */ /* 0x000fe200078e0a05 */
[----:B------:R-:W-:-:S04]  /*0380*/  ISETP.NE.AND P3, PT, R4, RZ, PT ;  /* 0x000000ff0400720c */ /* 0x000fc80003f65270 */
[----:B------:R-:W-:Y:S01]  /*0390*/  SHF.R.S32.HI R6, RZ, 0x1f, R5 ;  /* 0x0000001fff067819 */ /* 0x000fe20000011405 */
[----:B------:R-:W3:Y:S03]  /*03a0*/  LDC R14, c[0x0][0x140] ;  /* 0x00005000ff0e7b82 */ /* 0x000ee60000000800 */
[----:B------:R-:W-:Y:S02]  /*03b0*/  LEA.HI R6, R6, R5, RZ, 0x3 ;  /* 0x0000000506067211 */ /* 0x000fe400078f18ff */
[----:B-----5:R-:W-:Y:S02]  /*03c0*/  ISETP.NE.OR P0, PT, R2, RZ, !P0 ;  /* 0x000000ff0200720c */ /* 0x020fe40004705670 */
[--C-:B------:R-:W-:Y:S02]  /*03d0*/  SHF.R.S32.HI R2, RZ, 0x3, R6.reuse ;  /* 0x00000003ff027819 */ /* 0x100fe40000011406 */
[----:B------:R-:W-:-:S02]  /*03e0*/  SHF.R.S32.HI R11, RZ, 0x1f, R6 ;  /* 0x0000001fff0b7819 */ /* 0x000fc40000011406 */
[----:B------:R-:W-:Y:S02]  /*03f0*/  SHF.R.S32.HI R6, RZ, 0x1f, R3 ;  /* 0x0000001fff067819 */ /* 0x000fe40000011403 */
[----:B0-----:R-:W-:Y:S02]  /*0400*/  I2FP.F32.U32 R10, UR8 ;  /* 0x00000008000a7c45 */ /* 0x001fe40008201000 */
[----:B------:R-:W-:Y:S02]  /*0410*/  LEA.HI R11, R11, R2, RZ, 0x2 ;  /* 0x000000020b0b7211 */ /* 0x000fe400078f10ff */
[----:B------:R-:W-:Y:S01]  /*0420*/  LEA.HI R6, R6, R3, RZ, 0x2 ;  /* 0x0000000306067211 */ /* 0x000fe200078f10ff */
[----:B------:R-:W-:Y:S01]  /*0430*/  FMUL R10, R10, UR4 ;  /* 0x000000040a0a7c20 */ /* 0x000fe20008400000 */
[----:B------:R-:W-:Y:S01]  /*0440*/  LOP3.LUT R11, R11, 0xfffffffc, RZ, 0xc0, !PT ;  /* 0xfffffffc0b0b7812 */ /* 0x000fe200078ec0ff */
[----:B------:R-:W-:Y:S01]  /*0450*/  VOTEU.ALL UP0, P0 ;  /* 0x00000000003f7886 */ /* 0x000fe20000000000 */
[----:B------:R-:W-:Y:S01]  /*0460*/  LOP3.LUT R6, R6, 0x3ffffffc, RZ, 0xc0, !PT ;  /* 0x3ffffffc06067812 */ /* 0x000fe200078ec0ff */
[----:B------:R-:W-:Y:S01]  /*0470*/  ULDC UR4, c[0x0][0x154] ;  /* 0x0000550000047ab9 */ /* 0x000fe20000000800 */
[----:B-1----:R-:W-:Y:S01]  /*0480*/  I2FP.F32.U32 R13, R8 ;  /* 0x00000008000d7245 */ /* 0x002fe20000201000 */
[----:B------:R-:W0:Y:S01]  /*0490*/  F2I.U32.TRUNC.NTZ R10, R10 ;  /* 0x0000000a000a7305 */ /* 0x000e22000020f000 */
[----:B------:R-:W-:Y:S01]  /*04a0*/  IMAD.IADD R11, R2, 0x1, -R11 ;  /* 0x00000001020b7824 */ /* 0x000fe200078e0a0b */
[----:B------:R-:W1:Y:S01]  /*04b0*/  @!UP0 S2UR UR7, SR_CgaCtaId ;  /* 0x00000000000789c3 */ /* 0x000e620000008800 */
[----:B------:R-:W-:-:S02]  /*04c0*/  IMAD.IADD R6, R3, 0x1, -R6 ;  /* 0x0000000103067824 */ /* 0x000fc400078e0a06 */
[----:B------:R-:W-:Y:S01]  /*04d0*/  FMUL R13, R13, UR4 ;  /* 0x000000040d0d7c20 */ /* 0x000fe20008400000 */
[----:B------:R-:W-:Y:S01]  /*04e0*/  UMOV UR4, 0x20 ;  /* 0x0000002000047882 */ /* 0x000fe20000000000 */
[----:B------:R-:W-:Y:S01]  /*04f0*/  @!UP0 UMOV UR6, 0x400 ;  /* 0x0000040000068882 */ /* 0x000fe20000000000 */
[----:B------:R-:W-:Y:S01]  /*0500*/  IMAD R6, R6, 0x4, R11 ;  /* 0x0000000406067824 */ /* 0x000fe200078e020b */
[----:B------:R-:W-:-:S04]  /*0510*/  @!UP0 UIADD3 UR4, -UR4, 0x100000, URZ ;  /* 0x0010000004048890 */ /* 0x000fc8000fffe13f */
[----:B------:R-:W-:Y:S02]  /*0520*/  @!UP0 USHF.L.U32 UR5, UR4, 0xb, URZ ;  /* 0x0000000b04058899 */ /* 0x000fe4000800063f */
[----:B------:R-:W-:Y:S01]  /*0530*/  @!UP0 USHF.L.U32 UR4, UR4, 0x1, URZ ;  /* 0x0000000104048899 */ /* 0x000fe2000800063f */
[----:B---3--:R-:W-:Y:S01]  /*0540*/  ISETP.EQ.U32.AND P2, PT, R14, 0x1, PT ;  /* 0x000000010e00780c */ /* 0x008fe20003f42070 */
[----:B------:R-:W3:Y:S01]  /*0550*/  LDC R11, c[0x0][0x148] ;  /* 0x00005200ff0b7b82 */ /* 0x000ee20000000800 */
[----:B------:R-:W5:Y:S01]  /*0560*/  F2I.U32.TRUNC.NTZ R13, R13 ;  /* 0x0000000d000d7305 */ /* 0x000f62000020f000 */
[----:B------:R-:W-:Y:S01]  /*0570*/  LEA.HI R2, R6, R6, RZ, 0x1 ;  /* 0x0000000606027211 */ /* 0x000fe200078f08ff */
[----:B------:R-:W-:Y:S01]  /*0580*/  VOTEU.ALL UP1, P0 ;  /* 0x00000000003f7886 */ /* 0x000fe20000020000 */
[----:B0-----:R-:W-:Y:S02]  /*0590*/  IMAD.MOV R15, RZ, RZ, -R10 ;  /* 0x000000ffff0f7224 */ /* 0x001fe400078e0a0a */
[----:B------:R-:W-:-:S02]  /*05a0*/  LOP3.LUT R3, R2, 0xfffffffe, RZ, 0xc0, !PT ;  /* 0xfffffffe02037812 */ /* 0x000fc400078ec0ff */
[----:B------:R-:W-:Y:S01]  /*05b0*/  SHF.R.S32.HI R2, RZ, 0x1f, R7 ;  /* 0x0000001fff027819 */ /* 0x000fe20000011407 */
[----:B--2---:R-:W-:Y:S02]  /*05c0*/  IMAD R10, R12, R15, UR8 ;  /* 0x000000080c0a7e24 */ /* 0x004fe4000f8e020f */
[----:B------:R-:W-:Y:S01]  /*05d0*/  IMAD.IADD R3, R6, 0x1, -R3 ;  /* 0x0000000106037824 */ /* 0x000fe200078e0a03 */
[----:B------:R-:W-:-:S04]  /*05e0*/  LEA.HI R2, R2, R7, RZ, 0x2 ;  /* 0x0000000702027211 */ /* 0x000fc800078f10ff */
[----:B------:R-:W-:Y:S01]  /*05f0*/  ISETP.NE.AND P4, PT, R3, R10, PT ;  /* 0x0000000a0300720c */ /* 0x000fe20003f85270 */
[----:B------:R-:W-:Y:S01]  /*0600*/  IMAD.SHL.U32 R3, R6, 0x4, RZ ;  /* 0x0000000406037824 */ /* 0x000fe200078e00ff */
[----:B------:R-:W-:Y:S01]  /*0610*/  LOP3.LUT R2, R2, 0xfffffffc, RZ, 0xc0, !PT ;  /* 0xfffffffc02027812 */ /* 0x000fe200078ec0ff */
[----:B-----5:R-:W-:Y:S01]  /*0620*/  IMAD.MOV R20, RZ, RZ, -R13 ;  /* 0x000000ffff147224 */ /* 0x020fe200078e0a0d */
[----:B-1----:R-:W-:Y:S02]  /*0630*/  @!UP0 ULEA UR6, UR7, UR6, 0x18 ;  /* 0x0000000607068291 */ /* 0x002fe4000f8ec03f */
[----:B------:R-:W-:Y:S01]  /*0640*/  LOP3.LUT R3, R6, 0xc, R3, 0x78, !PT ;  /* 0x0000000c06037812 */ /* 0x000fe200078e7803 */
[----:B------:R-:W-:Y:S01]  /*0650*/  IMAD.IADD R7, R7, 0x1, -R2 ;  /* 0x0000000107077824 */ /* 0x000fe200078e0a02 */
[----:B------:R-:W-:Y:S01]  /*0660*/  VOTEU.ALL UP0, P0 ;  /* 0x00000000003f7886 */ /* 0x000fe20000000000 */
[----:B---3--:R-:W-:Y:S01]  /*0670*/  IMAD R13, R11, R20, R8 ;  /* 0x000000140b0d7224 */ /* 0x008fe200078e0208 */
[----:B------:R-:W-:Y:S01]  /*0680*/  LOP3.LUT P0, RZ, R5, 0x7, RZ, 0xc0, !PT ;  /* 0x0000000705ff7812 */ /* 0x000fe2000780c0ff */
[----:B------:R-:W-:Y:S01]  /*0690*/  IMAD.MOV.U32 R6, RZ, RZ, 0x1 ;  /* 0x00000001ff067424 */ /* 0x000fe200078e00ff */
[----:B------:R-:W-:-:S02]  /*06a0*/  ISETP.NE.AND P1, PT, R7, 0x3, PT ;  /* 0x000000030700780c */ /* 0x000fc40003f25270 */
[----:B------:R-:W-:Y:S02]  /*06b0*/  @P4 LEA.HI R2, R3, R3, RZ, 0x1 ;  /* 0x0000000303024211 */ /* 0x000fe400078f08ff */
[----:B------:R-:W-:Y:S01]  /*06c0*/  ISETP.EQ.OR P1, PT, R7, RZ, !P1 ;  /* 0x000000ff0700720c */ /* 0x000fe20004f22670 */
[----:B------:R-:W0:Y:S02]  /*06d0*/  FENCE.VIEW.ASYNC.S ;  /* 0x00000000000073c6 */ /* 0x000e240000000000 */
[----:B0-----:R0:W1:Y:S01]  /*06e0*/  @!UP0 SYNCS.EXCH.64 URZ, [UR6+0x40], UR4 ;  /* 0x00004004063f85b2 */ /* 0x0010620008000100 */
[----:B------:R-:W-:Y:S02]  /*06f0*/  @P4 SHF.R.S32.HI R2, RZ, 0x1, R2 ;  /* 0x00000001ff024819 */ /* 0x000fe40000011402 */
[----:B------:R-:W-:Y:S02]  /*0700*/  ISETP.LT.U32.AND P0, PT, R3, 0x4, !P0 ;  /* 0x000000040300780c */ /* 0x000fe40004701070 */
[----:B------:R-:W-:-:S02]  /*0710*/  @P4 ISETP.NE.AND P5, PT, R2, R13, PT ;  /* 0x0000000d0200420c */ /* 0x000fc40003fa5270 */
[----:B------:R-:W-:Y:S02]  /*0720*/  ISETP.EQ.AND P1, PT, R4, RZ, P1 ;  /* 0x000000ff0400720c */ /* 0x000fe40000f22270 */
[----:B------:R-:W-:Y:S02]  /*0730*/  SEL R5, RZ, 0x1, !P0 ;  /* 0x00000001ff057807 */ /* 0x000fe40004000000 */
[----:B------:R-:W-:Y:S02]  /*0740*/  @P4 SEL R6, RZ, 0x1, P5 ;  /* 0x00000001ff064807 */ /* 0x000fe40002800000 */
[----:B------:R-:W-:Y:S02]  /*0750*/  SEL R2, RZ, 0x1, !P1 ;  /* 0x00000001ff027807 */ /* 0x000fe40004800000 */
[----:B------:R-:W-:Y:S01]  /*0760*/  LOP3.LUT R6, R6, R5, RZ, 0xc0, !PT ;  /* 0x0000000506067212 */ /* 0x000fe200078ec0ff */
[----:B------:R0:W2:Y:S01]  /*0770*/  @!UP1 SYNCS.EXCH.64 URZ, [UR6+0x48], UR4 ;  /* 0x00004804063f95b2 */ /* 0x0000a20008000100 */
[----:B------:R-:W-:Y:S01]  /*0780*/  SEL R2, R2, 0x2, P6 ;  /* 0x0000000202027807 */ /* 0x000fe20003000000 */
[----:B------:R-:W-:Y:S01]  /*0790*/  NOP ;  /* 0x0000000000007918 */ /* 0x000fe20000000000 */
[----:B------:R-:W-:Y:S05]  /*07a0*/  @!P2 BRA `(.L_x_3) ;  /* 0x000000000008a947 */ /* 0x000fea0003800000 */
[----:B-12-4-:R-:W-:Y:S01]  /*07b0*/  UCGABAR_ARV ;  /* 0x00000000000079c7 */ /* 0x016fe20008000000 */
[----:B------:R-:W-:Y:S05]  /*07c0*/  BRA `(.L_x_4) ;  /* 0x0000000000047947 */ /* 0x000fea0003800000 */
.L_x_3:
[----:B-12-4-:R-:W-:Y:S01]  /*07d0*/  NOP ;  /* 0x0000000000007918 */ /* 0x016fe20000000000 */
.L_x_4:
[----:B------:R-:W1:Y:S01]  /*07e0*/  LDC R4, c[0x0][0x65c] ;  /* 0x00019700ff047b82 */ /* 0x000e620000000800 */
[----:B------:R-:W-:Y:S01]  /*07f0*/  IMAD.MOV.U32 R5, RZ, RZ, RZ ;  /* 0x000000ffff057224 */ /* 0x000fe200078e00ff */
[----:B-1----:R-:W-:Y:S01]  /*0800*/  ISETP.NE.AND P4, PT, R4, 0x1, PT ;  /* 0x000000010400780c */ /* 0x002fe20003f85270 */
[----:B------:R-:W-:-:S12]  /*0810*/  IMAD.U32 R4, RZ, RZ, UR8 ;  /* 0x00000008ff047e24 */ /* 0x000fd8000f8e00ff */
[----:B------:R-:W1:Y:S01]  /*0820*/  @P4 LDC R15, c[0x0][0x10] ;  /* 0x00000400ff0f4b82 */ /* 0x000e620000000800 */
[----:B------:R-:W-:Y:S02]  /*0830*/  @P4 IMAD.MOV.U32 R9, RZ, RZ, RZ ;  /* 0x000000ffff094224 */ /* 0x000fe400078e00ff */
[----:B------:R-:W-:-:S05]  /*0840*/  @P4 IMAD.MOV.U32 R17, RZ, RZ, RZ ;  /* 0x000000ffff114224 */ /* 0x000fca00078e00ff */
[----:B------:R-:W2:Y:S01]  /*0850*/  @!P4 LDC R13, c[0x0][0xc] ;  /* 0x00000300ff0dcb82 */ /* 0x000ea20000000800 */
[----:B-1----:R-:W-:-:S04]  /*0860*/  @P4 IMAD.WIDE.U32 R14, R15, UR8, R8 ;  /* 0x000000080f0e4c25 */ /* 0x002fc8000f8e0008 */
[----:B--2---:R-:W-:-:S04]  /*0870*/  @!P4 IMAD.WIDE.U32 R12, R8, R13, R4 ;  /* 0x0000000d080cc225 */ /* 0x004fc800078e0004 */
[----:B------:R-:W-:Y:S02]  /*0880*/  @P4 IMAD.MOV.U32 R4, RZ, RZ, R14 ;  /* 0x000000ffff044224 */ /* 0x000fe400078e000e */
[----:B------:R-:W-:Y:S02]  /*0890*/  @P4 IMAD.IADD R5, R15, 0x1, R17 ;  /* 0x000000010f054824 */ /* 0x000fe400078e0211 */
[----:B------:R-:W-:Y:S02]  /*08a0*/  @!P4 IMAD.MOV.U32 R4, RZ, RZ, R12 ;  /* 0x000000ffff04c224 */ /* 0x000fe400078e000c */
[----:B------:R-:W-:Y:S01]  /*08b0*/  @!P4 IMAD.MOV.U32 R5, RZ, RZ, R13 ;  /* 0x000000ffff05c224 */ /* 0x000fe200078e000d */
[----:B------:R-:W-:Y:S06]  /*08c0*/  @!P2 BRA `(.L_x_5) ;  /* 0x00000000000ca947 */ /* 0x000fec0003800000 */
[----:B------:R-:W-:Y:S01]  /*08d0*/  UCGABAR_WAIT ;  /* 0x0000000000007dc7 */ /* 0x000fe20008000000 */
[----:B------:R-:W-:Y:S01]  /*08e0*/  CCTL.IVALL ;  /* 0x00000000ff00798f */ /* 0x000fe20002000000 */
[----:B------:R-:W-:Y:S05]  /*08f0*/  BRA `(.L_x_6) ;  /* 0x0000000000047947 */ /* 0x000fea0003800000 */
.L_x_5:
[----:B------:R-:W-:Y:S06]  /*0900*/  BAR.SYNC.DEFER_BLOCKING 0x0 ;  /* 0x0000000000007b1d */ /* 0x000fec0000010000 */
.L_x_6:
[----:B------:R-:W-:Y:S05]  /*0910*/  @!P3 BRA `(.L_x_7) ;  /* 0x0000004800f4b947 */ /* 0x000fea0003800000 */
[----:B------:R-:W-:-:S13]  /*0920*/  ISETP.GT.U32.AND P0, PT, R16, 0x1, PT ;  /* 0x000000011000780c */ /* 0x000fda0003f04070 */
[----:B0-----:R-:W-:Y:S05]  /*0930*/  @P0 EXIT ;  /* 0x000000000000094d */ /* 0x001fea0003800000 */
[----:B------:R-:W-:Y:S01]  /*0940*/  ULDC.64 UR4, c[0x0][0x650] ;  /* 0x0001940000047ab9 */ /* 0x000fe20000000a00 */
[----:B------:R-:W-:Y:S01]  /*0950*/  PRMT R14, RZ, 0x7610, R14 ;  /* 0x00007610ff0e7816 */ /* 0x000fe2000000000e */
[----:B------:R-:W-:Y:S01]  /*0960*/  IMAD.MOV.U32 R71, RZ, RZ, -0x1 ;  /* 0xffffffffff477424 */ /* 0x000fe200078e00ff */
[----:B------:R-:W-:Y:S01]  /*0970*/  ISETP.GE.U32.AND P0, PT, R4, UR4, PT ;  /* 0x0000000404007c0c */ /* 0x000fe2000bf06070 */
[----:B------:R-:W-:Y:S02]  /*0980*/  IMAD.MOV.U32 R15, RZ, RZ, -0x1 ;  /* 0xffffffffff0f7424 */ /* 0x000fe400078e00ff */
[----:B------:R-:W-:Y:S01]  /*0990*/  IMAD.MOV.U32 R73, RZ, RZ, -0x1 ;  /* 0xffffffffff497424 */ /* 0x000fe200078e00ff */
[----:B------:R-:W-:-:S13]  /*09a0*/  ISETP.GE.U32.AND.EX P0, PT, R5, UR5, PT, P0 ;  /* 0x0000000505007c0c */ /* 0x000fda000bf06100 */
[----:B------:R-:W-:Y:S05]  /*09b0*/  @P0 BRA `(.L_x_8) ;  /* 0x0000000400240947 */ /* 0x000fea0003800000 */
[----:B------:R-:W0:Y:S01]  /*09c0*/  LDC.64 R22, c[0x0][0x628] ;  /* 0x00018a00ff167b82 */ /* 0x000e220000000a00 */
[----:B------:R-:W-:Y:S02]  /*09d0*/  IMAD.MOV.U32 R12, RZ, RZ, R4 ;  /* 0x000000ffff0c7224 */ /* 0x000fe400078e0004 */
[----:B------:R-:W-:-:S05]  /*09e0*/  IMAD.MOV.U32 R13, RZ, RZ, R5 ;  /* 0x000000ffff0d7224 */ /* 0x000fca00078e0005 */
[----:B------:R-:W1:Y:S08]  /*09f0*/  LDC R18, c[0x0][0x630] ;  /* 0x00018c00ff127b82 */ /* 0x000e700000000800 */
[----:B------:R-:W2:Y:S01]  /*0a00*/  LDC.64 R24, c[0x0][0x620] ;  /* 0x00018800ff187b82 */ /* 0x000ea20000000a00 */
[----:B0-----:R-:W-:-:S04]  /*0a10*/  ISETP.NE.U32.AND P0, PT, R22, RZ, PT ;  /* 0x000000ff1600720c */ /* 0x001fc80003f05070 */
[----:B------:R-:W-:-:S13]  /*0a20*/  ISETP.NE.AND.EX P0, PT, R23, RZ, PT, P0 ;  /* 0x000000ff1700720c */ /* 0x000fda0003f05300 */
[----:B-12---:R-:W-:Y:S05]  /*0a30*/  @!P0 BRA `(.L_x_9) ;  /* 0x0000000000288947 */ /* 0x006fea0003800000 */
[----:B------:R-:W0:Y:S02]  /*0a40*/  LDC R7, c[0x0][0x634] ;  /* 0x00018d00ff077b82 */ /* 0x000e240000000800 */
[----:B0-----:R-:W-:-:S05]  /*0a50*/  IADD3 R7, P0, R4, R7, RZ ;  /* 0x0000000704077210 */ /* 0x001fca0007f1e0ff */
[----:B------:R-:W-:-:S04]  /*0a60*/  IMAD.X R19, RZ, RZ, R5, P0 ;  /* 0x000000ffff137224 */ /* 0x000fc800000e0605 */
[----:B------:R-:W-:-:S04]  /*0a70*/  IMAD.WIDE.U32 R12, R19, R22, RZ ;  /* 0x00000016130c7225 */ /* 0x000fc800078e00ff */
[----:B------:R-:W-:-:S04]  /*0a80*/  IMAD.WIDE.U32 R14, P0, R7, R23, R12 ;  /* 0x00000017070e7225 */ /* 0x000fc8000780000c */
[----:B------:R-:W-:-:S04]  /*0a90*/  IMAD.WIDE.U32 R12, R7, R22, RZ ;  /* 0x00000016070c7225 */ /* 0x000fc800078e00ff */
[----:B------:R-:W-:Y:S01]  /*0aa0*/  IMAD.X R17, RZ, RZ, RZ, P0 ;  /* 0x000000ffff117224 */ /* 0x000fe200000e06ff */
[----:B------:R-:W-:Y:S01]  /*0ab0*/  IADD3 RZ, P0, R13, R14, RZ ;  /* 0x0000000e0dff7210 */ /* 0x000fe20007f1e0ff */
[----:B------:R-:W-:-:S04]  /*0ac0*/  IMAD.MOV.U32 R16, RZ, RZ, R15 ;  /* 0x000000ffff107224 */ /* 0x000fc800078e000f */
[----:B------:R-:W-:-:S08]  /*0ad0*/  IMAD.WIDE.U32.X R12, R19, R23, R16, P0 ;  /* 0x00000017130c7225 */ /* 0x000fd000000e0410 */
.L_x_9:
[----:B------:R-:W0:Y:S01]  /*0ae0*/  LDC.64 R28, c[0x0][0x640] ;  /* 0x00019000ff1c7b82 */ /* 0x000e220000000a00 */
[--C-:B------:R-:W-:Y:S01]  /*0af0*/  SHF.R.U64 R73, R12, R18, R13.reuse ;  /* 0x000000120c497219 */ /* 0x100fe2000000120d */
[----:B------:R-:W-:Y:S01]  /*0b00*/  IMAD R27, R11, R20, R8 ;  /* 0x000000140b1b7224 */ /* 0x000fe200078e0208 */
[----:B------:R-:W-:Y:S01]  /*0b10*/  SHF.R.U32.HI R7, RZ, R18, R13 ;  /* 0x00000012ff077219 */ /* 0x000fe2000001160d */
[----:B------:R-:W-:Y:S01]  /*0b20*/  IMAD.MOV.U32 R23, RZ, RZ, 0x1 ;  /* 0x00000001ff177424 */ /* 0x000fe200078e00ff */
[----:B------:R-:W-:-:S03]  /*0b30*/  IADD3 R9, P0, RZ, -R73, RZ ;  /* 0x80000049ff097210 */ /* 0x000fc60007f1e0ff */
[----:B------:R-:W1:Y:S02]  /*0b40*/  LDC R22, c[0x0][0x618] ;  /* 0x00018600ff167b82 */ /* 0x000e640000000800 */
[----:B------:R-:W-:Y:S02]  /*0b50*/  IMAD.X R7, RZ, RZ, ~R7, P0 ;  /* 0x000000ffff077224 */ /* 0x000fe400000e0e07 */
[----:B------:R-:W-:-:S04]  /*0b60*/  IMAD.WIDE.U32 R12, R9, R24, R4 ;  /* 0x00000018090c7225 */ /* 0x000fc800078e0004 */
[----:B------:R-:W2:Y:S01]  /*0b70*/  LDC R18, c[0x0][0x608] ;  /* 0x00018200ff127b82 */ /* 0x000ea20000000800 */
[----:B------:R-:W-:Y:S02]  /*0b80*/  IMAD R14, R7, R24, RZ ;  /* 0x00000018070e7224 */ /* 0x000fe400078e02ff */
[----:B------:R-:W-:Y:S02]  /*0b90*/  IMAD.MOV.U32 R7, RZ, RZ, -0x1 ;  /* 0xffffffffff077424 */ /* 0x000fe400078e00ff */
[----:B------:R-:W-:-:S03]  /*0ba0*/  IMAD R9, R9, R25, R14 ;  /* 0x0000001909097224 */ /* 0x000fc600078e020e */
[----:B------:R-:W3:Y:S01]  /*0bb0*/  LDC R26, c[0x0][0x658] ;  /* 0x00019600ff1a7b82 */ /* 0x000ee20000000800 */
[----:B------:R-:W-:Y:S01]  /*0bc0*/  IMAD.IADD R9, R13, 0x1, R9 ;  /* 0x000000010d097824 */ /* 0x000fe200078e0209 */
[----:B0-----:R-:W-:-:S04]  /*0bd0*/  ISETP.NE.U32.AND P0, PT, R28, RZ, PT ;  /* 0x000000ff1c00720c */ /* 0x001fc80003f05070 */
[----:B------:R-:W-:Y:S02]  /*0be0*/  ISETP.NE.AND.EX P0, PT, R29, RZ, PT, P0 ;  /* 0x000000ff1d00720c */ /* 0x000fe40003f05300 */
[----:B------:R-:W0:Y:S01]  /*0bf0*/  LDC R24, c[0x0][0x600] ;  /* 0x00018000ff187b82 */ /* 0x000e220000000800 */
[-CC-:B-1----:R-:W-:Y:S02]  /*0c00*/  SHF.R.U64 R16, R12, R22.reuse, R9.reuse ;  /* 0x000000160c107219 */ /* 0x182fe40000001209 */
[----:B------:R-:W-:-:S05]  /*0c10*/  SHF.R.U32.HI R9, RZ, R22, R9 ;  /* 0x00000016ff097219 */ /* 0x000fca0000011609 */
[----:B------:R-:W1:Y:S01]  /*0c20*/  LDC R19, c[0x0][0x648] ;  /* 0x00019200ff137b82 */ /* 0x000e620000000800 */
[-CC-:B--2---:R-:W-:Y:S02]  /*0c30*/  SHF.R.U64 R22, R16, R18.reuse, R9.reuse ;  /* 0x0000001210167219 */ /* 0x184fe40000001209 */
[----:B------:R-:W-:-:S05]  /*0c40*/  SHF.R.U32.HI R9, RZ, R18, R9 ;  /* 0x00000012ff097219 */ /* 0x000fca0000011609 */
[----:B------:R-:W2:Y:S01]  /*0c50*/  LDC R21, c[0x0][0x638] ;  /* 0x00018e00ff157b82 */ /* 0x000ea20000000800 */
[-CC-:B---3--:R-:W-:Y:S02]  /*0c60*/  SHF.R.U64 R18, R22, R26.reuse, R9.reuse ;  /* 0x0000001a16127219 */ /* 0x188fe40000001209 */
[-C--:B------:R-:W-:Y:S02]  /*0c70*/  SHF.L.U32 R7, R7, R26.reuse, RZ ;  /* 0x0000001a07077219 */ /* 0x080fe400000006ff */
[----:B------:R-:W-:Y:S01]  /*0c80*/  SHF.R.U32.HI R9, RZ, R26, R9 ;  /* 0x0000001aff097219 */ /* 0x000fe20000011609 */
[----:B------:R-:W-:Y:S01]  /*0c90*/  IMAD.MOV.U32 R8, RZ, RZ, R18 ;  /* 0x000000ffff087224 */ /* 0x000fe200078e0012 */
[----:B------:R-:W-:Y:S01]  /*0ca0*/  LOP3.LUT R11, RZ, R7, RZ, 0x33, !PT ;  /* 0x00000007ff0b7212 */ /* 0x000fe200078e33ff */
[----:B------:R-:W3:Y:S01]  /*0cb0*/  LDC R25, c[0x0][0x610] ;  /* 0x00018400ff197b82 */ /* 0x000ee20000000800 */
[----:B------:R-:W-:Y:S05]  /*0cc0*/  @!P0 BRA `(.L_x_10) ;  /* 0x0000000000288947 */ /* 0x000fea0003800000 */
[----:B------:R-:W4:Y:S02]  /*0cd0*/  LDC R7, c[0x0][0x64c] ;  /* 0x00019300ff077b82 */ /* 0x000f240000000800 */
[----:B----4-:R-:W-:-:S05]  /*0ce0*/  IADD3 R7, P0, R18, R7, RZ ;  /* 0x0000000712077210 */ /* 0x010fca0007f1e0ff */
        /* <DEDUP_REMOVED lines=8> */
.L_x_10:
[----:B-1----:R-:W-:Y:S01]  /*0d70*/  SHF.R.U64 R9, R8, R19, R9 ;  /* 0x0000001308097219 */ /* 0x002fe20000001209 */
[----:B------:R-:W-:Y:S01]  /*0d80*/  IMAD.MOV.U32 R14, RZ, RZ, 0x1 ;  /* 0x00000001ff0e7424 */ /* 0x000fe200078e00ff */
[----:B------:R-:W-:Y:S01]  /*0d90*/  LOP3.LUT R8, R22, R11, RZ, 0xc0, !PT ;  /* 0x0000000b16087212 */ /* 0x000fe200078ec0ff */
[----:B0-----:R-:W-:Y:S01]  /*0da0*/  VIADD R11, R24, 0xffffffff ;  /* 0xffffffff180b7836 */ /* 0x001fe20000000000 */
[----:B------:R-:W-:Y:S01]  /*0db0*/  SHF.L.U32 R7, R23, R26, RZ ;  /* 0x0000001a17077219 */ /* 0x000fe200000006ff */
[----:B------:R-:W-:Y:S01]  /*0dc0*/  IMAD.MOV R12, RZ, RZ, -R9 ;  /* 0x000000ffff0c7224 */ /* 0x000fe200078e0a09 */
[----:B------:R-:W-:Y:S02]  /*0dd0*/  SEL R10, R10, R27, !P4 ;  /* 0x0000001b0a0a7207 */ /* 0x000fe40006000000 */
[----:B------:R-:W-:Y:S01]  /*0de0*/  LOP3.LUT R11, R16, R11, RZ, 0xc0, !PT ;  /* 0x0000000b100b7212 */ /* 0x000fe200078ec0ff */
[----:B------:R-:W-:Y:S02]  /*0df0*/  IMAD R9, R7, R9, R8 ;  /* 0x0000000907097224 */ /* 0x000fe400078e0208 */
[----:B--2---:R-:W-:-:S02]  /*0e00*/  IMAD R7, R12, R21, R18 ;  /* 0x000000150c077224 */ /* 0x004fc400078e0212 */
[----:B---3--:R-:W-:Y:S02]  /*0e10*/  IMAD R10, R9, R25, R10 ;  /* 0x00000019090a7224 */ /* 0x008fe400078e020a */
[----:B------:R-:W-:-:S05]  /*0e20*/  IMAD R7, R7, R24, R11 ;  /* 0x0000001807077224 */ /* 0x000fca00078e020b */
[----:B------:R-:W-:Y:S02]  /*0e30*/  SEL R15, R7, R10, !P4 ;  /* 0x0000000a070f7207 */ /* 0x000fe40006000000 */
[----:B------:R-:W-:-:S07]  /*0e40*/  SEL R71, R10, R7, !P4 ;  /* 0x000000070a477207 */ /* 0x000fce0006000000 */
.L_x_8:
[----:B------:R-:W-:-:S08]  /*0e50*/  NOP ;  /* 0x0000000000007918 */ /* 0x000fd00000000000 */
[----:B------:R-:W0:Y:S02]  /*0e60*/  USETMAXREG.TRY_ALLOC.CTAPOOL UP0, 0xe8 ;  /* 0x000000e8000079c8 */ /* 0x000e240008000600 */
[----:B0-----:R-:W-:-:S13]  /*0e70*/  PLOP3.LUT P0, PT, PT, PT, UP0, 0x80, 0x0 ;  /* 0x000000000000781c */ /* 0x001fda0003f0f008 */
[----:B------:R-:W-:Y:S05]  /*0e80*/  @!P0 BRA `(.L_x_8) ;  /* 0xfffffffc00f08947 */ /* 0x000fea000383ffff */
[----:B------:R-:W-:Y:S01]  /*0e90*/  ULDC.64 UR4, c[0x0][0x598] ;  /* 0x0001660000047ab9 */ /* 0x000fe20000000a00 */
[----:B------:R-:W-:Y:S01]  /*0ea0*/  ULDC.64 UR16, c[0x0][0x208] ;  /* 0x0000820000107ab9 */ /* 0x000fe20000000a00 */
[----:B------:R-:W-:-:S04]  /*0eb0*/  ISETP.NE.U32.AND P0, PT, RZ, UR4, PT ;  /* 0x00000004ff007c0c */ /* 0x000fc8000bf05070 */
[----:B------:R-:W-:-:S13]  /*0ec0*/  ISETP.NE.AND.EX P0, PT, RZ, UR5, PT, P0 ;  /* 0x00000005ff007c0c */ /* 0x000fda000bf05300 */
[----:B------:R-:W-:Y:S05]  /*0ed0*/  @!P0 BRA `(.L_x_11) ;  /* 0x00000000001c8947 */ /* 0x000fea0003800000 */
[----:B------:R-:W0:Y:S02]  /*0ee0*/  LDC.64 R8, c[0x0][0x598] ;  /* 0x00016600ff087b82 */ /* 0x000e240000000a00 */
[----:B0-----:R-:W2:Y:S02]  /*0ef0*/  LDG.E.64 R8, desc[UR16][R8.64] ;  /* 0x0000001008087981 */ /* 0x001ea4000c1e1b00 */
[----:B--2---:R-:W-:-:S04]  /*0f00*/  ISETP.NE.U32.AND P0, PT, R8, RZ, PT ;  /* 0x000000ff0800720c */ /* 0x004fc80003f05070 */
[----:B------:R-:W-:-:S13]  /*0f10*/  ISETP.NE.AND.EX P0, PT, R9, RZ, PT, P0 ;  /* 0x000000ff0900720c */ /* 0x000fda0003f05300 */
[----:B------:R-:W-:Y:S05]  /*0f20*/  @!P0 BRA `(.L_x_11) ;  /* 0x0000000000088947 */ /* 0x000fea0003800000 */
[----:B------:R0:W5:Y:S01]  /*0f30*/  LD.E R7, desc[UR16][R8.64] ;  /* 0x0000001008077980 */ /* 0x000162000c101900 */
[----:B------:R-:W-:Y:S05]  /*0f40*/  BRA `(.L_x_12) ;  /* 0x0000000000207947 */ /* 0x000fea0003800000 */
.L_x_11:
[----:B------:R-:W-:Y:S02]  /*0f50*/  ULDC.64 UR4, c[0x0][0x588] ;  /* 0x0001620000047ab9 */ /* 0x000fe40000000a00 */
[----:B------:R-:W-:-:S04]  /*0f60*/  ISETP.NE.U32.AND P0, PT, RZ, UR4, PT ;  /* 0x00000004ff007c0c */ /* 0x000fc8000bf05070 */
[----:B------:R-:W-:-:S13]  /*0f70*/  ISETP.NE.AND.EX P0, PT, RZ, UR5, PT, P0 ;  /* 0x00000005ff007c0c */ /* 0x000fda000bf05300 */
[----:B------:R-:W-:Y:S05]  /*0f80*/  @!P0 BRA `(.L_x_13) ;  /* 0x00000000000c8947 */ /* 0x000fea0003800000 */
[----:B------:R-:W0:Y:S02]  /*0f90*/  LDC.64 R8, c[0x0][0x588] ;  /* 0x00016200ff087b82 */ /* 0x000e240000000a00 */
[----:B0-----:R1:W5:Y:S01]  /*0fa0*/  LDG.E R7, desc[UR16][R8.64] ;  /* 0x0000001008077981 */ /* 0x001362000c1e1900 */
[----:B------:R-:W-:Y:S05]  /*0fb0*/  BRA `(.L_x_12) ;  /* 0x0000000000047947 */ /* 0x000fea0003800000 */
.L_x_13:
[----:B------:R-:W2:Y:S02]  /*0fc0*/  LDC R7, c[0x0][0x580] ;  /* 0x00016000ff077b82 */ /* 0x000ea40000000800 */
.L_x_12:
[----:B------:R-:W-:Y:S02]  /*0fd0*/  ULDC.64 UR4, c[0x0][0x5a0] ;  /* 0x0001680000047ab9 */ /* 0x000fe40000000a00 */
[----:B------:R-:W-:-:S04]  /*0fe0*/  ISETP.NE.U32.AND P0, PT, RZ, UR4, PT ;  /* 0x00000004ff007c0c */ /* 0x000fc8000bf05070 */
[----:B------:R-:W-:-:S13]  /*0ff0*/  ISETP.NE.AND.EX P0, PT, RZ, UR5, PT, P0 ;  /* 0x00000005ff007c0c */ /* 0x000fda000bf05300 */
[----:B------:R-:W-:Y:S05]  /*1000*/  @!P0 BRA `(.L_x_14) ;  /* 0x00000000001c8947 */ /* 0x000fea0003800000 */
[----:B01----:R-:W0:Y:S02]  /*1010*/  LDC.64 R8, c[0x0][0x5a0] ;  /* 0x00016800ff087b82 */ /* 0x003e240000000a00 */
[----:B0-----:R-:W3:Y:S02]  /*1020*/  LDG.E.64 R8, desc[UR16][R8.64] ;  /* 0x0000001008087981 */ /* 0x001ee4000c1e1b00 */
[----:B---3--:R-:W-:-:S04]  /*1030*/  ISETP.NE.U32.AND P0, PT, R8, RZ, PT ;  /* 0x000000ff0800720c */ /* 0x008fc80003f05070 */
[----:B------:R-:W-:-:S13]  /*1040*/  ISETP.NE.AND.EX P0, PT, R9, RZ, PT, P0 ;  /* 0x000000ff0900720c */ /* 0x000fda0003f05300 */
[----:B------:R-:W-:Y:S05]  /*1050*/  @!P0 BRA `(.L_x_14) ;  /* 0x0000000000088947 */ /* 0x000fea0003800000 */
[----:B------:R0:W5:Y:S01]  /*1060*/  LD.E R12, desc[UR16][R8.64] ;  /* 0x00000010080c7980 */ /* 0x000162000c101900 */
[----:B------:R-:W-:Y:S05]  /*1070*/  BRA `(.L_x_15) ;  /* 0x0000000000207947 */ /* 0x000fea0003800000 */
.L_x_14:
[----:B------:R-:W-:Y:S02]  /*1080*/  ULDC.64 UR4, c[0x0][0x590] ;  /* 0x0001640000047ab9 */ /* 0x000fe40000000a00 */
[----:B------:R-:W-:-:S04]  /*1090*/  ISETP.NE.U32.AND P0, PT, RZ, UR4, PT ;  /* 0x00000004ff007c0c */ /* 0x000fc8000bf05070 */
[----:B------:R-:W-:-:S13]  /*10a0*/  ISETP.NE.AND.EX P0, PT, RZ, UR5, PT, P0 ;  /* 0x00000005ff007c0c */ /* 0x000fda000bf05300 */
[----:B------:R-:W-:Y:S05]  /*10b0*/  @!P0 BRA `(.L_x_16) ;  /* 0x00000000000c8947 */ /* 0x000fea0003800000 */
[----:B------:R-:W3:Y:S02]  /*10c0*/  LDC.64 R12, c[0x0][0x590] ;  /* 0x00016400ff0c7b82 */ /* 0x000ee40000000a00 */
[----:B---3--:R3:W5:Y:S01]  /*10d0*/  LDG.E R12, desc[UR16][R12.64] ;  /* 0x000000100c0c7981 */ /* 0x008762000c1e1900 */
[----:B------:R-:W-:Y:S05]  /*10e0*/  BRA `(.L_x_15) ;  /* 0x0000000000047947 */ /* 0x000fea0003800000 */
.L_x_16:
[----:B------:R-:W4:Y:S02]  /*10f0*/  LDC R12, c[0x0][0x584] ;  /* 0x00016100ff0c7b82 */ /* 0x000f240000000800 */
.L_x_15:
[----:B------:R-:W-:-:S13]  /*1100*/  LOP3.LUT P0, RZ, R14, 0xff, RZ, 0xc0, !PT ;  /* 0x000000ff0eff7812 */ /* 0x000fda000780c0ff */
[----:B------:R-:W-:Y:S05]  /*1110*/  @!P0 EXIT ;  /* 0x000000000000894d */ /* 0x000fea0003800000 */
[----:B------:R-:W-:Y:S01]  /*1120*/  ULDC UR4, c[0x0][0x28c] ;  /* 0x0000a30000047ab9 */ /* 0x000fe20000000800 */
[----:B------:R-:W-:Y:S01]  /*1130*/  LOP3.LUT R81, R2, 0x1, RZ, 0xfc, !PT ;  /* 0x0000000102517812 */ /* 0x000fe200078efcff */
[----:B------:R-:W-:-:S04]  /*1140*/  UIADD3 UR4, UR4, 0x3f, URZ ;  /* 0x0000003f04047890 */ /* 0x000fc8000fffe03f */
[----:B------:R-:W-:-:S04]  /*1150*/  USHF.R.S32.HI UR5, URZ, 0x1f, UR4 ;  /* 0x0000001f3f057899 */ /* 0x000fc80008011404 */
[----:B------:R-:W-:-:S03]  /*1160*/  ULEA.HI UR5, UR5, UR4, URZ, 0x6 ;  /* 0x0000000405057291 */ /* 0x000fc6000f8f303f */
[----:B------:R-:W-:Y:S01]  /*1170*/  UMOV UR4, URZ ;  /* 0x0000003f00047c82 */ /* 0x000fe20008000000 */
[----:B------:R-:W-:-:S03]  /*1180*/  USHF.R.S32.HI UR9, URZ, 0x6, UR5 ;  /* 0x000000063f097899 */ /* 0x000fc60008011405 */
[----:B------:R-:W-:-:S09]  /*1190*/  UMOV UR5, URZ ;  /* 0x0000003f00057c82 */ /* 0x000fd20008000000 */
.L_x_107:
[----:B01----:R-:W-:Y:S01]  /*11a0*/  LOP3.LUT R8, R0, 0x80, RZ, 0xc0, !PT ;  /* 0x0000008000087812 */ /* 0x003fe200078ec0ff */
[----:B------:R-:W0:Y:S01]  /*11b0*/  S2UR UR13, SR_CgaCtaId ;  /* 0x00000000000d79c3 */ /* 0x000e220000008800 */
[----:B------:R-:W-:Y:S01]  /*11c0*/  UMOV UR12, 0x400 ;  /* 0x00000400000c7882 */ /* 0x000fe20000000000 */
[----:B------:R-:W-:Y:S01]  /*11d0*/  UMOV UR6, URZ ;  /* 0x0000003f00067c82 */ /* 0x000fe20008000000 */
[----:B------:R-:W-:Y:S01]  /*11e0*/  SHF.R.U32.HI R8, RZ, 0x7, R8 ;  /* 0x00000007ff087819 */ /* 0x000fe20000011608 */
[----:B------:R-:W-:Y:S01]  /*11f0*/  UMOV UR7, URZ ;  /* 0x0000003f00077c82 */ /* 0x000fe20008000000 */
[----:B------:R-:W-:Y:S01]  /*1200*/  UMOV UR18, UR5 ;  /* 0x0000000500127c82 */ /* 0x000fe20008000000 */
[----:B------:R-:W-:Y:S01]  /*1210*/  CS2R R16, SRZ ;  /* 0x0000000000107805 */ /* 0x000fe2000001ff00 */
[----:B---3--:R-:W-:Y:S01]  /*1220*/  IMAD.MOV.U32 R13, RZ, RZ, RZ ;  /* 0x000000ffff0d7224 */ /* 0x008fe200078e00ff */
[----:B------:R-:W1:Y:S01]  /*1230*/  LDC R9, c[0x0][0x28c] ;  /* 0x0000a300ff097b82 */ /* 0x000e620000000800 */
[----:B------:R-:W3:Y:S01]  /*1240*/  SHFL.IDX PT, R8, R8, RZ, 0x1f ;  /* 0x00001fff08087589 */ /* 0x000ee200000e0000 */
[----:B------:R-:W-:-:S02]  /*1250*/  CS2R R18, SRZ ;  /* 0x0000000000127805 */ /* 0x000fc4000001ff00 */
[----:B------:R-:W-:Y:S02]  /*1260*/  CS2R R20, SRZ ;  /* 0x0000000000147805 */ /* 0x000fe4000001ff00 */
[----:B------:R-:W-:Y:S02]  /*1270*/  CS2R R22, SRZ ;  /* 0x0000000000167805 */ /* 0x000fe4000001ff00 */
[----:B------:R-:W-:Y:S02]  /*1280*/  CS2R R56, SRZ ;  /* 0x0000000000387805 */ /* 0x000fe4000001ff00 */
[----:B------:R-:W-:Y:S02]  /*1290*/  CS2R R58, SRZ ;  /* 0x00000000003a7805 */ /* 0x000fe4000001ff00 */
[----:B------:R-:W-:Y:S02]  /*12a0*/  CS2R R60, SRZ ;  /* 0x00000000003c7805 */ /* 0x000fe4000001ff00 */
[----:B------:R-:W-:-:S02]  /*12b0*/  CS2R R62, SRZ ;  /* 0x00000000003e7805 */ /* 0x000fc4000001ff00 */
[----:B------:R-:W-:Y:S02]  /*12c0*/  CS2R R64, SRZ ;  /* 0x0000000000407805 */ /* 0x000fe4000001ff00 */
[----:B------:R-:W-:Y:S02]  /*12d0*/  CS2R R66, SRZ ;  /* 0x0000000000427805 */ /* 0x000fe4000001ff00 */
[----:B------:R-:W-:Y:S01]  /*12e0*/  CS2R R68, SRZ ;  /* 0x0000000000447805 */ /* 0x000fe2000001ff00 */
[----:B------:R-:W-:Y:S01]  /*12f0*/  IMAD.MOV.U32 R70, RZ, RZ, RZ ;  /* 0x000000ffff467224 */ /* 0x000fe200078e00ff */
[----:B------:R-:W-:Y:S01]  /*1300*/  CS2R R74, SRZ ;  /* 0x00000000004a7805 */ /* 0x000fe2000001ff00 */
[----:B------:R-:W-:Y:S01]  /*1310*/  IMAD.MOV.U32 R72, RZ, RZ, RZ ;  /* 0x000000ffff487224 */ /* 0x000fe200078e00ff */
[----:B------:R-:W-:Y:S02]  /*1320*/  CS2R R76, SRZ ;  /* 0x00000000004c7805 */ /* 0x000fe4000001ff00 */
[----:B------:R-:W-:Y:S01]  /*1330*/  CS2R R78, SRZ ;  /* 0x00000000004e7805 */ /* 0x000fe2000001ff00 */
[----:B------:R-:W-:Y:S01]  /*1340*/  IMAD.MOV.U32 R80, RZ, RZ, RZ ;  /* 0x000000ffff507224 */ /* 0x000fe200078e00ff */
[----:B----4-:R-:W-:Y:S01]  /*1350*/  CS2R R24, SRZ ;  /* 0x0000000000187805 */ /* 0x010fe2000001ff00 */
[----:B------:R-:W-:Y:S01]  /*1360*/  IMAD.U32 R14, RZ, RZ, UR4 ;  /* 0x00000004ff0e7e24 */ /* 0x000fe2000f8e00ff */
[----:B------:R-:W-:-:S02]  /*1370*/  CS2R R26, SRZ ;  /* 0x00000000001a7805 */ /* 0x000fc4000001ff00 */
[----:B------:R-:W-:Y:S02]  /*1380*/  CS2R R28, SRZ ;  /* 0x00000000001c7805 */ /* 0x000fe4000001ff00 */
[----:B------:R-:W-:Y:S02]  /*1390*/  CS2R R30, SRZ ;  /* 0x00000000001e7805 */ /* 0x000fe4000001ff00 */
[----:B------:R-:W-:Y:S02]  /*13a0*/  CS2R R32, SRZ ;  /* 0x0000000000207805 */ /* 0x000fe4000001ff00 */
[----:B-1----:R-:W-:Y:S02]  /*13b0*/  ISETP.GE.AND P0, PT, R9, 0x1, PT ;  /* 0x000000010900780c */ /* 0x002fe40003f06270 */
[----:B------:R-:W-:Y:S02]  /*13c0*/  CS2R R34, SRZ ;  /* 0x0000000000227805 */ /* 0x000fe4000001ff00 */
[----:B---3--:R-:W-:-:S02]  /*13d0*/  R2UR UR8, R8 ;  /* 0x00000000080872ca */ /* 0x008fc400000e0000 */
        /* <DEDUP_REMOVED lines=8> */
[----:B------:R-:W-:Y:S02]  /*1460*/  CS2R R52, SRZ ;  /* 0x0000000000347805 */ /* 0x000fe4000001ff00 */
[----:B------:R-:W-:Y:S01]  /*1470*/  CS2R R54, SRZ ;  /* 0x0000000000367805 */ /* 0x000fe2000001ff00 */
[----:B------:R-:W-:-:S04]  /*1480*/  ULEA.HI UR10, UR8, UR8, URZ, 0x1 ;  /* 0x00000008080a7291 */ /* 0x000fc8000f8f083f */
[----:B------:R-:W-:Y:S02]  /*1490*/  ULOP3.LUT UR11, UR10, 0xffffe, URZ, 0xc0, !UPT ;  /* 0x000ffffe0a0b7892 */ /* 0x000fe4000f8ec03f */
[----:B0-----:R-:W-:Y:S02]  /*14a0*/  ULEA UR10, UR13, UR12, 0x18 ;  /* 0x0000000c0d0a7291 */ /* 0x001fe4000f8ec03f */
[----:B------:R-:W-:-:S03]  /*14b0*/  UIADD3 UR11, UR8, -UR11, URZ ;  /* 0x8000000b080b7290 */ /* 0x000fc6000fffe03f */
[----:B------:R-:W-:Y:S01]  /*14c0*/  UMOV UR8, URZ ;  /* 0x0000003f00087c82 */ /* 0x000fe20008000000 */
[----:B------:R-:W-:-:S04]  /*14d0*/  ULEA UR11, UR11, UR10, 0xc ;  /* 0x0000000a0b0b7291 */ /* 0x000fc8000f8e603f */
[----:B------:R-:W-:-:S04]  /*14e0*/  UIADD3 UR11, UR11, 0x100, URZ ;  /* 0x000001000b0b7890 */ /* 0x000fc8000fffe03f */
[----:B------:R-:W-:-:S04]  /*14f0*/  USHF.R.U32.HI UR11, URZ, 0x4, UR11 ;  /* 0x000000043f0b7899 */ /* 0x000fc8000801160b */
[----:B------:R-:W-:Y:S01]  /*1500*/  ULOP3.LUT UR11, UR11, 0x3fff, URZ, 0xc0, !UPT ;  /* 0x00003fff0b0b7892 */ /* 0x000fe2000f8ec03f */
[----:B------:R-:W-:Y:S11]  /*1510*/  @!P0 BRA `(.L_x_17) ;  /* 0x0000000400748947 */ /* 0x000ff60003800000 */
[----:B------:R-:W-:-:S13]  /*1520*/  ISETP.NE.AND P1, PT, R81, 0x3, PT ;  /* 0x000000035100780c */ /* 0x000fda0003f25270 */
[----:B------:R-:W-:Y:S05]  /*1530*/  @!P1 BRA `(.L_x_18) ;  /* 0x0000000000049947 */ /* 0x000fea0003800000 */
[----:B------:R-:W-:Y:S01]  /*1540*/  BPT.TRAP 0x1 ;  /* 0x000000040000795c */ /* 0x000fe20000300000 */
.L_x_18:
[----:B------:R-:W-:Y:S01]  /*1550*/  ULEA UR6, UR5, UR10, 0x3 ;  /* 0x0000000a05067291 */ /* 0x000fe2000f8e183f */
[----:B------:R-:W-:-:S05]  /*1560*/  IMAD.U32 R8, RZ, RZ, UR4 ;  /* 0x00000004ff087e24 */ /* 0x000fca000f8e00ff */
[----:B------:R-:W-:-:S04]  /*1570*/  SHF.L.U32 R8, R8, 0x1f, RZ ;  /* 0x0000001f08087819 */ /* 0x000fc800000006ff */
[----:B------:R0:W1:Y:S01]  /*1580*/  SYNCS.PHASECHK.TRANS64.TRYWAIT P0, [UR6], R8 ;  /* 0x00000008ff0075a7 */ /* 0x0000620008000146 */
[----:B------:R-:W-:Y:S05]  /*1590*/  @!P1 BRA `(.L_x_19) ;  /* 0x0000000000049947 */ /* 0x000fea0003800000 */
[----:B------:R-:W-:Y:S01]  /*15a0*/  BPT.TRAP 0x1 ;  /* 0x000000040000795c */ /* 0x000fe20000300000 */
.L_x_19:
[----:B-1----:R-:W-:Y:S05]  /*15b0*/  @P0 BRA `(.L_x_20) ;  /* 0x0000000000080947 */ /* 0x002fea0003800000 */
[----:B------:R-:W1:Y:S02]  /*15c0*/  SYNCS.PHASECHK.TRANS64.TRYWAIT P0, [UR6], R8 ;  /* 0x00000008ff0075a7 */ /* 0x000e640008000146 */
[----:B-1----:R-:W-:Y:S05]  /*15d0*/  @!P0 BRA `(.L_x_21) ;  /* 0x00000054003c8947 */ /* 0x002fea0003800000 */
.L_x_20:
[----:B------:R-:W-:Y:S01]  /*15e0*/  UIADD3 UR6, UR10, 0x6100, URZ ;  /* 0x000061000a067890 */ /* 0x000fe2000fffe03f */
[----:B------:R-:W-:Y:S01]  /*15f0*/  WARPGROUP.ARRIVE ;  /* 0x00000000000079c5 */ /* 0x000fe20000000000 */
[----:B------:R-:W-:Y:S01]  /*1600*/  ULOP3.LUT UR12, UR11, 0x10000, URZ, 0xfc, !UPT ;  /* 0x000100000b0c7892 */ /* 0x000fe2000f8efc3f */
[----:B------:R-:W-:Y:S01]  /*1610*/  CS2R R16, SRZ ;  /* 0x0000000000107805 */ /* 0x000fe2000001ff00 */
[----:B------:R-:W-:Y:S01]  /*1620*/  USHF.R.U32.HI UR6, URZ, 0x4, UR6 ;  /* 0x000000043f067899 */ /* 0x000fe20008011606 */
[----:B------:R-:W-:Y:S01]  /*1630*/  IMAD.MOV.U32 R13, RZ, RZ, RZ ;  /* 0x000000ffff0d7224 */ /* 0x000fe200078e00ff */
[----:B------:R-:W-:Y:S01]  /*1640*/  ULEA UR12, UR5, UR12, 0x9 ;  /* 0x0000000c050c7291 */ /* 0x000fe2000f8e483f */
[----:B------:R-:W-:Y:S01]  /*1650*/  CS2R R18, SRZ ;  /* 0x0000000000127805 */ /* 0x000fe2000001ff00 */
[----:B------:R-:W-:Y:S01]  /*1660*/  ULOP3.LUT UR6, UR6, 0x3fff, URZ, 0xc0, !UPT ;  /* 0x00003fff06067892 */ /* 0x000fe2000f8ec03f */
[----:B------:R-:W-:Y:S01]  /*1670*/  CS2R R20, SRZ ;  /* 0x0000000000147805 */ /* 0x000fe2000001ff00 */
[----:B------:R-:W-:Y:S01]  /*1680*/  UMOV UR13, 0x80000020 ;  /* 0x80000020000d7882 */ /* 0x000fe20000000000 */
[----:B------:R-:W-:Y:S01]  /*1690*/  UMOV UR15, 0x80000020 ;  /* 0x80000020000f7882 */ /* 0x000fe20000000000 */
[----:B------:R-:W-:Y:S01]  /*16a0*/  ULOP3.LUT UR6, UR6, 0x10000, URZ, 0xfc, !UPT ;  /* 0x0001000006067892 */ /* 0x000fe2000f8efc3f */
[----:B------:R-:W-:Y:S01]  /*16b0*/  CS2R R22, SRZ ;  /* 0x0000000000167805 */ /* 0x000fe2000001ff00 */
[----:B------:R-:W-:Y:S01]  /*16c0*/  ULDC UR7, c[0x0][0x50c] ;  /* 0x0001430000077ab9 */ /* 0x000fe20000000800 */
[----:B------:R-:W-:Y:S01]  /*16d0*/  CS2R R56, SRZ ;  /* 0x0000000000387805 */ /* 0x000fe2000001ff00 */
[----:B------:R-:W-:Y:S01]  /*16e0*/  ULEA UR14, UR5, UR6, 0x8 ;  /* 0x00000006050e7291 */ /* 0x000fe2000f8e403f */
[----:B------:R-:W-:Y:S01]  /*16f0*/  CS2R R58, SRZ ;  /* 0x00000000003a7805 */ /* 0x000fe2000001ff00 */
[----:B------:R-:W-:Y:S01]  /*1700*/  UISETP.NE.AND UP0, UPT, UR7, 0x2, UPT ;  /* 0x000000020700788c */ /* 0x000fe2000bf05270 */
[----:B------:R-:W-:Y:S01]  /*1710*/  CS2R R60, SRZ ;  /* 0x00000000003c7805 */ /* 0x000fe2000001ff00 */
[----:B------:R-:W-:Y:S01]  /*1720*/  UMOV UR6, 0x2 ;  /* 0x0000000200067882 */ /* 0x000fe20000000000 */
[----:B------:R-:W-:Y:S01]  /*1730*/  CS2R R62, SRZ ;  /* 0x00000000003e7805 */ /* 0x000fe2000001ff00 */
[----:B------:R-:W-:Y:S01]  /*1740*/  USEL UR7, URZ, 0x1, UP0 ;  /* 0x000000013f077887 */ /* 0x000fe20008000000 */
[----:B------:R-:W-:-:S02]  /*1750*/  CS2R R64, SRZ ;  /* 0x0000000000407805 */ /* 0x000fc4000001ff00 */
[----:B------:R-:W-:Y:S01]  /*1760*/  CS2R R66, SRZ ;  /* 0x0000000000427805 */ /* 0x000fe2000001ff00 */
[----:B------:R-:W-:Y:S01]  /*1770*/  QGMMA.64x64x32.F32.E4M3.E4M3 R24, gdesc[UR12], RZ, !UPT ;  /* 0x00e000000c1879f3 */ /* 0x000fe2000c7008ff */
[----:B------:R-:W-:Y:S01]  /*1780*/  UIADD3 UR12, UR12, 0x2, URZ ;  /* 0x000000020c0c7890 */ /* 0x000fe2000fffe03f */
[----:B------:R-:W-:Y:S02]  /*1790*/  CS2R R68, SRZ ;  /* 0x0000000000447805 */ /* 0x000fe4000001ff00 */
[----:B------:R-:W-:Y:S01]  /*17a0*/  ISETP.NE.AND P0, PT, RZ, UR7, PT ;  /* 0x00000007ff007c0c */ /* 0x000fe2000bf05270 */
[----:B------:R-:W-:Y:S01]  /*17b0*/  UIADD3 UR14, UR14, 0x2, URZ ;  /* 0x000000020e0e7890 */ /* 0x000fe2000fffe03f */
[----:B------:R-:W-:Y:S01]  /*17c0*/  IMAD.MOV.U32 R70, RZ, RZ, RZ ;  /* 0x000000ffff467224 */ /* 0x000fe200078e00ff */
[----:B------:R-:W-:Y:S01]  /*17d0*/  UMOV UR13, 0x80000020 ;  /* 0x80000020000d7882 */ /* 0x000fe20000000000 */
[----:B------:R-:W-:Y:S01]  /*17e0*/  UMOV UR15, 0x80000020 ;  /* 0x80000020000f7882 */ /* 0x000fe20000000000 */
[----:B------:R-:W-:Y:S01]  /*17f0*/  IMAD.MOV.U32 R72, RZ, RZ, RZ ;  /* 0x000000ffff487224 */ /* 0x000fe200078e00ff */
[----:B------:R-:W-:-:S02]  /*1800*/  CS2R R74, SRZ ;  /* 0x00000000004a7805 */ /* 0x000fc4000001ff00 */
[----:B------:R-:W-:Y:S02]  /*1810*/  CS2R R76, SRZ ;  /* 0x00000000004c7805 */ /* 0x000fe4000001ff00 */
[----:B------:R-:W-:Y:S01]  /*1820*/  CS2R R78, SRZ ;  /* 0x00000000004e7805 */ /* 0x000fe2000001ff00 */
[----:B------:R-:W-:Y:S01]  /*1830*/  IMAD.MOV.U32 R80, RZ, RZ, RZ ;  /* 0x000000ffff507224 */ /* 0x000fe200078e00ff */
[----:B------:R-:W-:Y:S01]  /*1840*/  QGMMA.64x64x32.F32.E4M3.E4M3 R24, gdesc[UR12], R24, gsb0 ;  /* 0x00e000000c1879f3 */ /* 0x000fe20008000818 */
[----:B------:R-:W-:Y:S05]  /*1850*/  @!P0 BRA `(.L_x_22) ;  /* 0x0000000000888947 */ /* 0x000fea0003800000 */
[----:B------:R-:W-:Y:S02]  /*1860*/  WARPGROUP.DEPBAR.LE gsb0, 0x0 ;  /* 0x00008000000079c5 */ /* 0x000fe40000010000 */
[----:B------:R-:W-:-:S01]  /*1870*/  FADD R79, RZ, R24 ;  /* 0x00000018ff4f7221 */ /* 0x000fc20000000000 */
[----:B------:R-:W-:Y:S01]  /*1880*/  FADD R80, RZ, R25 ;  /* 0x00000019ff507221 */ /* 0x000fe20000000000 */
        /* <DEDUP_REMOVED lines=30> */
[----:B------:R-:W-:-:S06]  /*1a70*/  UMOV UR6, URZ ;  /* 0x0000003f00067c82 */ /* 0x000fcc0008000000 */
.L_x_22:
[----:B------:R-:W-:-:S04]  /*1a80*/  UIADD3 UR18, UR5, 0x1, URZ ;  /* 0x0000000105127890 */ /* 0x000fc8000fffe03f */
[----:B------:R-:W-:-:S04]  /*1a90*/  UISETP.NE.AND UP0, UPT, UR18, 0x3, UPT ;  /* 0x000000031200788c */ /* 0x000fc8000bf05270 */
[----:B------:R-:W-:Y:S02]  /*1aa0*/  USEL UR8, URZ, 0x1, UP0 ;  /* 0x000000013f087887 */ /* 0x000fe40008000000 */
[----:B------:R-:W-:Y:S02]  /*1ab0*/  USEL UR18, UR18, URZ, UP0 ;  /* 0x0000003f12127287 */ /* 0x000fe40008000000 */
[----:B------:R-:W-:-:S06]  /*1ac0*/  ULOP3.LUT UR8, UR4, UR8, URZ, 0x3c, !UPT ;  /* 0x0000000804087292 */ /* 0x000fcc000f8e3c3f */
[----:B------:R-:W-:Y:S01]  /*1ad0*/  IMAD.U32 R14, RZ, RZ, UR8 ;  /* 0x00000008ff0e7e24 */ /* 0x000fe2000f8e00ff */
[----:B------:R-:W-:-:S06]  /*1ae0*/  UMOV UR8, 0x1 ;  /* 0x0000000100087882 */ /* 0x000fcc0000000000 */
.L_x_17:
[----:B------:R-:W-:-:S04]  /*1af0*/  UISETP.LT.AND UP0, UPT, UR9, 0x1, UPT ;  /* 0x000000010900788c */ /* 0x000fc8000bf01270 */
[----:B------:R-:W-:-:S04]  /*1b00*/  USEL UR12, UR9, 0x1, UP0 ;  /* 0x00000001090c7887 */ /* 0x000fc80008000000 */
[----:B------:R-:W-:-:S04]  /*1b10*/  UIADD3 UR12, UR9, -UR12, URZ ;  /* 0x8000000c090c7290 */ /* 0x000fc8000fffe03f */
[----:B------:R-:W-:-:S06]  /*1b20*/  UISETP.GE.AND UP0, UPT, UR12, 0x1, UPT ;  /* 0x000000010c00788c */ /* 0x000fcc000bf06270 */
[----:B------:R-:W-:-:S13]  /*1b30*/  PLOP3.LUT P0, PT, PT, PT, UP0, 0x80, 0x0 ;  /* 0x000000000000781c */ /* 0x000fda0003f0f008 */
[----:B------:R-:W-:Y:S05]  /*1b40*/  @!P0 BRA `(.L_x_23) ;  /* 0x0000000400888947 */ /* 0x000fea0003800000 */
[----:B01----:R-:W-:Y:S01]  /*1b50*/  IMAD.U32 R8, RZ, RZ, UR12 ;  /* 0x0000000cff087e24 */ /* 0x003fe2000f8e00ff */
[----:B------:R-:W-:Y:S01]  /*1b60*/  ULDC UR19, c[0x0][0x50c] ;  /* 0x0001430000137ab9 */ /* 0x000fe20000000800 */
[----:B------:R-:W-:-:S07]  /*1b70*/  IMAD.U32 R9, RZ, RZ, UR5 ;  /* 0x00000005ff097e24 */ /* 0x000fce000f8e00ff */
.L_x_31:
[----:B------:R-:W-:-:S13]  /*1b80*/  ISETP.NE.AND P1, PT, R81, 0x3, PT ;  /* 0x000000035100780c */ /* 0x000fda0003f25270 */
[----:B------:R-:W-:Y:S05]  /*1b90*/  @!P1 BRA `(.L_x_24) ;  /* 0x0000000000049947 */ /* 0x000fea0003800000 */
[----:B------:R-:W-:Y:S01]  /*1ba0*/  BPT.TRAP 0x1 ;  /* 0x000000040000795c */ /* 0x000fe20000300000 */
.L_x_24:
[----:B------:R-:W0:Y:S01]  /*1bb0*/  S2UR UR12, SR_CgaCtaId ;  /* 0x00000000000c79c3 */ /* 0x000e220000008800 */
[----:B------:R-:W-:Y:S01]  /*1bc0*/  UMOV UR10, 0x400 ;  /* 0x00000400000a7882 */ /* 0x000fe20000000000 */
[----:B------:R-:W-:Y:S01]  /*1bd0*/  SHF.L.U32 R10, R14, 0x1f, RZ ;  /* 0x0000001f0e0a7819 */ /* 0x000fe200000006ff */
[----:B0-----:R-:W-:-:S04]  /*1be0*/  ULEA UR10, UR12, UR10, 0x18 ;  /* 0x0000000a0c0a7291 */ /* 0x001fc8000f8ec03f */
[----:B------:R-:W-:-:S09]  /*1bf0*/  ULEA UR12, UR18, UR10, 0x3 ;  /* 0x0000000a120c7291 */ /* 0x000fd2000f8e183f */
[----:B------:R0:W1:Y:S01]  /*1c00*/  SYNCS.PHASECHK.TRANS64.TRYWAIT P0, [UR12], R10 ;  /* 0x0000000aff0075a7 */ /* 0x000062000800014c */
[----:B------:R-:W-:Y:S05]  /*1c10*/  @!P1 BRA `(.L_x_25) ;  /* 0x0000000000049947 */ /* 0x000fea0003800000 */
[----:B------:R-:W-:Y:S01]  /*1c20*/  BPT.TRAP 0x1 ;  /* 0x000000040000795c */ /* 0x000fe20000300000 */
.L_x_25:
[----:B-1----:R-:W-:Y:S05]  /*1c30*/  @P0 BRA `(.L_x_26) ;  /* 0x0000000000080947 */ /* 0x002fea0003800000 */
[----:B------:R-:W1:Y:S02]  /*1c40*/  SYNCS.PHASECHK.TRANS64.TRYWAIT P0, [UR12], R10 ;  /* 0x0000000aff0075a7 */ /* 0x000e64000800014c */
[----:B-1----:R-:W-:Y:S05]  /*1c50*/  @!P0 BRA `(.L_x_27) ;  /* 0x0000004c00b48947 */ /* 0x002fea0003800000 */
.L_x_26:
[----:B------:R-:W-:Y:S01]  /*1c60*/  UIADD3 UR12, UR10, 0x6100, URZ ;  /* 0x000061000a0c7890 */ /* 0x000fe2000fffe03f */
[----:B------:R-:W-:Y:S01]  /*1c70*/  WARPGROUP.ARRIVE ;  /* 0x00000000000079c5 */ /* 0x000fe20000000000 */
[----:B------:R-:W-:Y:S02]  /*1c80*/  UISETP.NE.AND UP0, UPT, UR7, URZ, UPT ;  /* 0x0000003f0700728c */ /* 0x000fe4000bf05270 */
[----:B------:R-:W-:Y:S02]  /*1c90*/  USHF.R.U32.HI UR12, URZ, 0x4, UR12 ;  /* 0x000000043f0c7899 */ /* 0x000fe4000801160c */
[----:B------:R-:W-:Y:S02]  /*1ca0*/  USEL UR8, UR8, URZ, !UP0 ;  /* 0x0000003f08087287 */ /* 0x000fe4000c000000 */
[----:B------:R-:W-:Y:S02]  /*1cb0*/  ULOP3.LUT UR7, UR12, 0x3fff, URZ, 0xc0, !UPT ;  /* 0x00003fff0c077892 */ /* 0x000fe4000f8ec03f */
[----:B------:R-:W-:-:S02]  /*1cc0*/  ULOP3.LUT UR12, UR11, 0x10000, URZ, 0xfc, !UPT ;  /* 0x000100000b0c7892 */ /* 0x000fc4000f8efc3f */
[----:B------:R-:W-:Y:S02]  /*1cd0*/  ULOP3.LUT UR7, UR7, 0x10000, URZ, 0xfc, !UPT ;  /* 0x0001000007077892 */ /* 0x000fe4000f8efc3f */
[----:B------:R-:W-:Y:S02]  /*1ce0*/  UISETP.NE.U32.AND UP0, UPT, UR8, URZ, UPT ;  /* 0x0000003f0800728c */ /* 0x000fe4000bf05070 */
[----:B------:R-:W-:Y:S02]  /*1cf0*/  ULEA UR12, UR18, UR12, 0x9 ;  /* 0x0000000c120c7291 */ /* 0x000fe4000f8e483f */
[----:B------:R-:W-:Y:S01]  /*1d00*/  ULEA UR14, UR18, UR7, 0x8 ;  /* 0x00000007120e7291 */ /* 0x000fe2000f8e403f */
[----:B------:R-:W-:Y:S01]  /*1d10*/  UMOV UR13, 0x80000020 ;  /* 0x80000020000d7882 */ /* 0x000fe20000000000 */
[----:B------:R-:W-:Y:S01]  /*1d20*/  UMOV UR15, 0x80000020 ;  /* 0x80000020000f7882 */ /* 0x000fe20000000000 */
[----:B------:R-:W-:-:S06]  /*1d30*/  UIADD3 UR6, UR6, 0x2, URZ ;  /* 0x0000000206067890 */ /* 0x000fcc000fffe03f */
[----:B------:R-:W-:Y:S01]  /*1d40*/  QGMMA.64x64x32.F32.E4M3.E4M3 R24, gdesc[UR12], R24, UP0 ;  /* 0x00e000000c1879f3 */ /* 0x000fe2000bf00818 */
[----:B------:R-:W-:Y:S02]  /*1d50*/  UIADD3 UR12, UR12, 0x2, URZ ;  /* 0x000000020c0c7890 */ /* 0x000fe4000fffe03f */
[----:B------:R-:W-:Y:S01]  /*1d60*/  UIADD3 UR14, UR14, 0x2, URZ ;  /* 0x000000020e0e7890 */ /* 0x000fe2000fffe03f */
[----:B------:R-:W-:Y:S01]  /*1d70*/  UMOV UR13, 0x80000020 ;  /* 0x80000020000d7882 */ /* 0x000fe20000000000 */
[----:B------:R-:W-:Y:S01]  /*1d80*/  UMOV UR15, 0x80000020 ;  /* 0x80000020000f7882 */ /* 0x000fe20000000000 */
[----:B------:R-:W-:-:S04]  /*1d90*/  UISETP.NE.AND UP0, UPT, UR6, UR19, UPT ;  /* 0x000000130600728c */ /* 0x000fc8000bf05270 */
[----:B------:R-:W-:-:S06]  /*1da0*/  USEL UR7, URZ, 0x1, UP0 ;  /* 0x000000013f077887 */ /* 0x000fcc0008000000 */
[----:B------:R-:W-:Y:S01]  /*1db0*/  ISETP.NE.AND P0, PT, RZ, UR7, PT ;  /* 0x00000007ff007c0c */ /* 0x000fe2000bf05270 */
[----:B------:R-:W-:Y:S03]  /*1dc0*/  QGMMA.64x64x32.F32.E4M3.E4M3 R24, gdesc[UR12], R24, gsb0 ;  /* 0x00e000000c1879f3 */ /* 0x000fe60008000818 */
[----:B------:R-:W-:-:S09]  /*1dd0*/  WARPGROUP.DEPBAR.LE gsb0, 0x1 ;  /* 0x00008000000079c5 */ /* 0x000fd20000010100 */
[----:B------:R-:W-:Y:S05]  /*1de0*/  @!P0 BRA `(.L_x_28) ;  /* 0x0000000000888947 */ /* 0x000fea0003800000 */
[----:B------:R-:W-:Y:S02]  /*1df0*/  WARPGROUP.DEPBAR.LE gsb0, 0x0 ;  /* 0x00008000000079c5 */ /* 0x000fe40000010000 */
[----:B------:R-:W-:-:S01]  /*1e00*/  FADD R79, R24, R79 ;  /* 0x0000004f184f7221 */ /* 0x000fc20000000000 */
[----:B------:R-:W-:Y:S01]  /*1e10*/  FADD R80, R25, R80 ;  /* 0x0000005019507221 */ /* 0x000fe20000000000 */
        /* <DEDUP_REMOVED lines=30> */
[----:B------:R-:W-:-:S06]  /*2000*/  UMOV UR6, URZ ;  /* 0x0000003f00067c82 */ /* 0x000fcc0008000000 */
.L_x_28:
[----:B------:R-:W-:Y:S05]  /*2010*/  @!P1 BRA `(.L_x_29) ;  /* 0x0000000000049947 */ /* 0x000fea0003800000 */
[----:B------:R-:W-:Y:S01]  /*2020*/  BPT.TRAP 0x1 ;  /* 0x000000040000795c */ /* 0x000fe20000300000 */
.L_x_29:
[----:B------:R-:W-:-:S13]  /*2030*/  ISETP.NE.AND P0, PT, R6, RZ, PT ;  /* 0x000000ff0600720c */ /* 0x000fda0003f05270 */
[----:B01----:R-:W-:-:S05]  /*2040*/  @P0 LEA R10, R9, UR10, 0x3 ;  /* 0x0000000a090a0c11 */ /* 0x003fca000f8e18ff */
[----:B------:R-:W-:-:S05]  /*2050*/  @P0 VIADD R10, R10, 0x18 ;  /* 0x000000180a0a0836 */ /* 0x000fca0000000000 */
[----:B------:R-:W-:-:S04]  /*2060*/  @P0 PRMT R10, R3, 0x654, R10 ;  /* 0x00000654030a0816 */ /* 0x000fc8000000000a */
[----:B------:R0:W-:Y:S01]  /*2070*/  @P0 SYNCS.ARRIVE.TRANS64.RED.A1T0 RZ, [R10+URZ], RZ ;  /* 0x000000ff0aff09a7 */ /* 0x0001e2000810043f */
[----:B------:R-:W-:-:S13]  /*2080*/  ISETP.GT.U32.AND P0, PT, R2, 0x1, PT ;  /* 0x000000010200780c */ /* 0x000fda0003f04070 */
[----:B0-----:R-:W-:Y:S05]  /*2090*/  @P0 BRA `(.L_x_30) ;  /* 0x0000000000040947 */ /* 0x001fea0003800000 */
[----:B------:R-:W-:Y:S01]  /*20a0*/  BPT.TRAP 0x1 ;  /* 0x000000040000795c */ /* 0x000fe20000300000 */
.L_x_30:
[----:B------:R-:W-:Y:S01]  /*20b0*/  UIADD3 UR18, UR18, 0x1, URZ ;  /* 0x0000000112127890 */ /* 0x000fe2000fffe03f */
[C---:B------:R-:W-:Y:S01]  /*20c0*/  ISETP.GT.AND P1, PT, R8.reuse, 0x1, PT ;  /* 0x000000010800780c */ /* 0x040fe20003f24270 */
[----:B------:R-:W-:Y:S02]  /*20d0*/  VIADD R9, R9, 0x1 ;  /* 0x0000000109097836 */ /* 0x000fe40000000000 */
[----:B------:R-:W-:Y:S01]  /*20e0*/  UISETP.NE.AND UP0, UPT, UR18, 0x3, UPT ;  /* 0x000000031200788c */ /* 0x000fe2000bf05270 */
[----:B------:R-:W-:Y:S02]  /*20f0*/  VIADD R8, R8, 0xffffffff ;  /* 0xffffffff08087836 */ /* 0x000fe40000000000 */
[C---:B------:R-:W-:Y:S01]  /*2100*/  ISETP.NE.AND P0, PT, R9.reuse, 0x3, PT ;  /* 0x000000030900780c */ /* 0x040fe20003f05270 */
[----:B------:R-:W-:Y:S02]  /*2110*/  USEL UR8, URZ, 0x1, UP0 ;  /* 0x000000013f087887 */ /* 0x000fe40008000000 */
[----:B------:R-:W-:Y:S01]  /*2120*/  USEL UR18, UR18, URZ, UP0 ;  /* 0x0000003f12127287 */ /* 0x000fe20008000000 */
[----:B------:R-:W-:-:S03]  /*2130*/  SEL R9, R9, RZ, P0 ;  /* 0x000000ff09097207 */ /* 0x000fc60000000000 */
[----:B------:R-:W-:Y:S01]  /*2140*/  LOP3.LUT R14, R14, UR8, RZ, 0x3c, !PT ;  /* 0x000000080e0e7c12 */ /* 0x000fe2000f8e3cff */
[----:B------:R-:W-:Y:S01]  /*2150*/  UMOV UR8, 0x1 ;  /* 0x0000000100087882 */ /* 0x000fe20000000000 */
[----:B------:R-:W-:Y:S06]  /*2160*/  @P1 BRA `(.L_x_31) ;  /* 0xfffffff800841947 */ /* 0x000fec000383ffff */
.L_x_23:
[----:B------:R-:W-:Y:S01]  /*2170*/  UISETP.NE.AND UP0, UPT, UR6, URZ, UPT ;  /* 0x0000003f0600728c */ /* 0x000fe2000bf05270 */
[----:B01----:R-:W0:Y:S03]  /*2180*/  LDC R8, c[0x0][0x28c] ;  /* 0x0000a300ff087b82 */ /* 0x003e260000000800 */
[----:B------:R-:W-:-:S06]  /*2190*/  USEL UR6, URZ, 0x1, !UP0 ;  /* 0x000000013f067887 */ /* 0x000fcc000c000000 */
[----:B------:R-:W-:Y:S02]  /*21a0*/  ISETP.NE.AND P0, PT, RZ, UR6, PT ;  /* 0x00000006ff007c0c */ /* 0x000fe4000bf05270 */
[----:B0-----:R-:W-:-:S11]  /*21b0*/  ISETP.GE.AND P1, PT, R8, 0x1, PT ;  /* 0x000000010800780c */ /* 0x001fd60003f26270 */
[----:B------:R-:W-:Y:S05]  /*21c0*/  @!P0 BRA `(.L_x_32) ;  /* 0x0000000000848947 */ /* 0x000fea0003800000 */
[----:B------:R-:W-:Y:S02]  /*21d0*/  WARPGROUP.DEPBAR.LE gsb0, 0x0 ;  /* 0x00008000000079c5 */ /* 0x000fe40000010000 */
[----:B------:R-:W-:Y:S01]  /*21e0*/  FADD R79, R24, R79 ;  /* 0x0000004f184f7221 */ /* 0x000fe20000000000 */
        /* <DEDUP_REMOVED lines=30> */
[----:B------:R-:W-:-:S07]  /*23d0*/  FADD R16, R16, R55 ;  /* 0x0000003710107221 */ /* 0x000fce0000000000 */
.L_x_32:
[----:B------:R-:W-:Y:S02]  /*23e0*/  WARPGROUP.DEPBAR.LE gsb0, 0x0 ;  /* 0x00008000000079c5 */ /* 0x000fe40000010000 */
[----:B------:R-:W-:Y:S05]  /*23f0*/  @!P1 BRA `(.L_x_33) ;  /* 0x0000000000549947 */ /* 0x000fea0003800000 */
[----:B------:R-:W-:-:S13]  /*2400*/  ISETP.NE.AND P0, PT, R81, 0x3, PT ;  /* 0x000000035100780c */ /* 0x000fda0003f05270 */
[----:B------:R-:W-:Y:S05]  /*2410*/  @!P0 BRA `(.L_x_34) ;  /* 0x0000000000048947 */ /* 0x000fea0003800000 */
[----:B------:R-:W-:Y:S01]  /*2420*/  BPT.TRAP 0x1 ;  /* 0x000000040000795c */ /* 0x000fe20000300000 */
.L_x_34:
[----:B------:R-:W-:Y:S01]  /*2430*/  ISETP.NE.AND P0, PT, R6, RZ, PT ;  /* 0x000000ff0600720c */ /* 0x000fe20003f05270 */
[----:B------:R-:W-:Y:S01]  /*2440*/  BSSY B0, `(.L_x_35) ;  /* 0x000000e000007945 */ /* 0x000fe20003800000 */
[----:B------:R-:W-:-:S11]  /*2450*/  ISETP.GT.U32.AND P1, PT, R2, 0x1, PT ;  /* 0x000000010200780c */ /* 0x000fd60003f24070 */
[----:B------:R-:W-:Y:S05]  /*2460*/  @!P0 BRA `(.L_x_36) ;  /* 0x00000000002c8947 */ /* 0x000fea0003800000 */
[----:B------:R-:W-:-:S04]  /*2470*/  UISETP.LT.AND UP0, UPT, UR9, 0x1, UPT ;  /* 0x000000010900788c */ /* 0x000fc8000bf01270 */
[----:B------:R-:W-:-:S04]  /*2480*/  USEL UR8, UR9, 0x1, UP0 ;  /* 0x0000000109087887 */ /* 0x000fc80008000000 */
[----:B------:R-:W-:-:S04]  /*2490*/  UIADD3 UR8, UR5, UR9, -UR8 ;  /* 0x0000000905087290 */ /* 0x000fc8000fffe808 */
[----:B------:R-:W-:-:S04]  /*24a0*/  UIMAD.WIDE.U32 UR6, UR8, -0x55555555, URZ ;  /* 0xaaaaaaab080678a5 */ /* 0x000fc8000f8e003f */
[----:B------:R-:W-:-:S04]  /*24b0*/  USHF.R.U32.HI UR6, URZ, 0x1, UR7 ;  /* 0x000000013f067899 */ /* 0x000fc80008011607 */
[----:B------:R-:W-:-:S04]  /*24c0*/  UIMAD UR8, UR6, -0x3, UR8 ;  /* 0xfffffffd060878a4 */ /* 0x000fc8000f8e0208 */
[----:B------:R-:W-:-:S04]  /*24d0*/  ULEA UR8, UR8, UR10, 0x3 ;  /* 0x0000000a08087291 */ /* 0x000fc8000f8e183f */
[----:B------:R-:W-:-:S06]  /*24e0*/  UIADD3 UR8, UR8, 0x18, URZ ;  /* 0x0000001808087890 */ /* 0x000fcc000fffe03f */
[----:B------:R-:W-:-:S05]  /*24f0*/  IMAD.U32 R8, RZ, RZ, UR8 ;  /* 0x00000008ff087e24 */ /* 0x000fca000f8e00ff */
[----:B------:R-:W-:-:S04]  /*2500*/  PRMT R8, R3, 0x654, R8 ;  /* 0x0000065403087816 */ /* 0x000fc80000000008 */
[----:B------:R0:W-:Y:S03]  /*2510*/  SYNCS.ARRIVE.TRANS64.RED.A1T0 RZ, [R8+URZ], RZ ;  /* 0x000000ff08ff79a7 */ /* 0x0001e6000810043f */
.L_x_36:
[----:B------:R-:W-:Y:S05]  /*2520*/  BSYNC B0 ;  /* 0x0000000000007941 */ /* 0x000fea0003800000 */
.L_x_35:
[----:B------:R-:W-:Y:S05]  /*2530*/  @P1 BRA `(.L_x_33) ;  /* 0x0000000000041947 */ /* 0x000fea0003800000 */
[----:B------:R-:W-:Y:S01]  /*2540*/  BPT.TRAP 0x1 ;  /* 0x000000040000795c */ /* 0x000fe20000300000 */
.L_x_33:
[----:B------:R-:W1:Y:S01]  /*2550*/  LDC R24, c[0x0][0x288] ;  /* 0x0000a200ff187b82 */ /* 0x000e620000000800 */
[C---:B------:R-:W-:Y:S01]  /*2560*/  LOP3.LUT R14, R0.reuse, 0x3, RZ, 0xc0, !PT ;  /* 0x00000003000e7812 */ /* 0x040fe200078ec0ff */
[----:B------:R-:W-:Y:S01]  /*2570*/  IMAD.SHL.U32 R25, R15, 0x40, RZ ;  /* 0x000000400f197824 */ /* 0x000fe200078e00ff */
[--C-:B0-----:R-:W-:Y:S01]  /*2580*/  SHF.R.U32.HI R8, RZ, 0x2, R0.reuse ;  /* 0x00000002ff087819 */ /* 0x101fe20000011600 */
[----:B------:R-:W-:Y:S01]  /*2590*/  UIADD3 UR5, UR9, UR5, URZ ;  /* 0x0000000509057290 */ /* 0x000fe2000fffe03f */
[----:B------:R-:W-:Y:S01]  /*25a0*/  LOP3.LUT R10, R0, 0x60, RZ, 0xc0, !PT ;  /* 0x00000060000a7812 */ /* 0x000fe200078ec0ff */
[----:B------:R-:W-:Y:S01]  /*25b0*/  ULDC UR12, c[0x0][0x284] ;  /* 0x0000a100000c7ab9 */ /* 0x000fe20000000800 */
[----:B------:R-:W-:Y:S01]  /*25c0*/  SHF.R.U32.HI R11, RZ, 0x7, R0 ;  /* 0x00000007ff0b7819 */ /* 0x000fe20000011600 */
[----:B------:R-:W-:Y:S01]  /*25d0*/  UISETP.GT.U32.AND UP0, UPT, UR5, 0x2, UPT ;  /* 0x000000020500788c */ /* 0x000fe2000bf04070 */
[----:B------:R-:W-:Y:S01]  /*25e0*/  LOP3.LUT R9, R8, 0x7, RZ, 0xc0, !PT ;  /* 0x0000000708097812 */ /* 0x000fe200078ec0ff */
[----:B------:R-:W-:Y:S01]  /*25f0*/  UISETP.GE.U32.AND UP1, UPT, UR9, 0x3, UPT ;  /* 0x000000030900788c */ /* 0x000fe2000bf26070 */
[----:B------:R-:W-:Y:S01]  /*2600*/  SHF.R.U32.HI R10, RZ, 0x1, R10 ;  /* 0x00000001ff0a7819 */ /* 0x000fe2000001160a */
[----:B------:R-:W-:Y:S01]  /*2610*/  UISETP.LT.U32.AND UP0, UPT, UR9, 0x3, UP0 ;  /* 0x000000030900788c */ /* 0x000fe20008701070 */
[----:B------:R-:W-:Y:S01]  /*2620*/  LOP3.LUT R8, R11, 0x1, RZ, 0xc0, !PT ;  /* 0x000000010b087812 */ /* 0x000fe200078ec0ff */
[----:B------:R-:W-:Y:S01]  /*2630*/  ULDC.64 UR10, c[0x0][0x5d0] ;  /* 0x00017400000a7ab9 */ /* 0x000fe20000000a00 */
[----:B------:R-:W-:Y:S01]  /*2640*/  IADD3 R27, RZ, -R10, -R9 ;  /* 0x8000000aff1b7210 */ /* 0x000fe20007ffe809 */
[----:B------:R-:W-:Y:S01]  /*2650*/  UIMAD.WIDE.U32 UR6, UR5, -0x55555555, URZ ;  /* 0xaaaaaaab050678a5 */ /* 0x000fe2000f8e003f */
[----:B------:R-:W-:Y:S01]  /*2660*/  SHF.R.S32.HI R32, RZ, 0x1f, R73 ;  /* 0x0000001fff207819 */ /* 0x000fe20000011449 */
[----:B------:R-:W-:Y:S01]  /*2670*/  USEL UR8, URZ, 0x1, !UP0 ;  /* 0x000000013f087887 */ /* 0x000fe2000c000000 */
[C---:B------:R-:W-:Y:S01]  /*2680*/  IMAD.SHL.U32 R26, R8.reuse, 0x40, RZ ;  /* 0x00000040081a7824 */ /* 0x040fe200078e00ff */
[----:B------:R-:W-:Y:S01]  /*2690*/  USHF.R.U32.HI UR6, URZ, 0x1, UR7 ;  /* 0x000000013f067899 */ /* 0x000fe20008011607 */
[----:B------:R-:W-:Y:S01]  /*26a0*/  IMAD R27, R8, -0x40, R27 ;  /* 0xffffffc0081b7824 */ /* 0x000fe200078e021b */
[----:B------:R-:W-:Y:S01]  /*26b0*/  ULOP3.LUT UR4, UR4, UR8, URZ, 0x3c, !UPT ;  /* 0x0000000804047292 */ /* 0x000fe2000f8e3c3f */
[----:B------:R-:W-:Y:S01]  /*26c0*/  IMAD R8, R32, UR10, RZ ;  /* 0x0000000a20087c24 */ /* 0x000fe2000f8e02ff */
[----:B-1----:R-:W-:Y:S01]  /*26d0*/  ISETP.GE.AND P0, PT, R25, R24, PT ;  /* 0x000000181900720c */ /* 0x002fe20003f06270 */
[----:B------:R-:W-:Y:S01]  /*26e0*/  IMAD R28, R14, -0x2, R24 ;  /* 0xfffffffe0e1c7824 */ /* 0x000fe200078e0218 */
[----:B------:R-:W-:Y:S01]  /*26f0*/  LOP3.LUT R11, R26, 0x40, R9, 0xe2, !PT ;  /* 0x000000401a0b7812 */ /* 0x000fe200078ee209 */
[C---:B------:R-:W-:Y:S01]  /*2700*/  IMAD.SHL.U32 R24, R71.reuse, 0x80, RZ ;  /* 0x0000008047187824 */ /* 0x040fe200078e00ff */
[----:B------:R-:W-:Y:S01]  /*2710*/  UIMAD UR5, UR6, -0x3, UR5 ;  /* 0xfffffffd060578a4 */ /* 0x000fe2000f8e0205 */
[----:B------:R-:W-:Y:S01]  /*2720*/  IMAD.SHL.U32 R14, R0, 0x2, RZ ;  /* 0x00000002000e7824 */ /* 0x000fe200078e00ff */
[----:B------:R-:W-:Y:S01]  /*2730*/  @UP1 ULOP3.LUT UR4, UR4, 0x1, UR6, 0x78, !UPT ;  /* 0x0000000104041892 */ /* 0x000fe2000f8e7806 */
[----:B------:R-:W-:Y:S01]  /*2740*/  IMAD.WIDE R30, R71, 0x80, RZ ;  /* 0x00000080471e7825 */ /* 0x000fe200078e02ff */
[----:B------:R-:W-:-:S02]  /*2750*/  ISETP.GE.OR P0, PT, R24, UR12, P0 ;  /* 0x0000000c18007c0c */ /* 0x000fc40008706670 */
[----:B------:R-:W-:Y:S01]  /*2760*/  LOP3.LUT R14, R25, 0x6, R14, 0xf8, !PT ;  /* 0x00000006190e7812 */ /* 0x000fe200078ef80e */
[C---:B------:R-:W-:Y:S01]  /*2770*/  IMAD R29, R73.reuse, UR11, R8 ;  /* 0x0000000b491d7c24 */ /* 0x040fe2000f8e0208 */
[----:B------:R-:W-:Y:S01]  /*2780*/  IADD3 R27, -R24, UR12, R27 ;  /* 0x0000000c181b7c10 */ /* 0x000fe2000fffe11b */
[----:B------:R-:W-:Y:S01]  /*2790*/  IMAD.IADD R28, R28, 0x1, -R25 ;  /* 0x000000011c1c7824 */ /* 0x000fe200078e0a19 */
[----:B------:R-:W-:Y:S01]  /*27a0*/  SHF.R.S32.HI R15, RZ, 0x1f, R14 ;  /* 0x0000001fff0f7819 */ /* 0x000fe2000001140e */
[----:B------:R-:W-:Y:S01]  /*27b0*/  IMAD.MOV.U32 R26, RZ, RZ, -0x1 ;  /* 0xffffffffff1a7424 */ /* 0x000fe200078e00ff */
[----:B------:R-:W-:Y:S01]  /*27c0*/  LOP3.LUT R33, R30, R11, R10, 0xfe, !PT ;  /* 0x0000000b1e217212 */ /* 0x000fe200078efe0a */
[----:B------:R-:W-:-:S04]  /*27d0*/  IMAD.WIDE.U32 R8, R73, UR10, R14 ;  /* 0x0000000a49087c25 */ /* 0x000fc8000f8e000e */
[----:B------:R-:W-:Y:S01]  /*27e0*/  IMAD.IADD R9, R9, 0x1, R29 ;  /* 0x0000000109097824 */ /* 0x000fe200078e021d */
[----:B------:R-:W-:Y:S06]  /*27f0*/  @P0 BRA `(.L_x_37) ;  /* 0x0000002400940947 */ /* 0x000fec0003800000 */
[----:B------:R-:W0:Y:S01]  /*2800*/  LDC.64 R24, c[0x0][0x5c8] ;  /* 0x00017200ff187b82 */ /* 0x000e220000000a00 */
[----:B------:R-:W-:Y:S01]  /*2810*/  ULDC.64 UR6, c[0x0][0x5c0] ;  /* 0x0001700000067ab9 */ /* 0x000fe20000000a00 */
[----:B------:R-:W-:Y:S01]  /*2820*/  BSSY B0, `(.L_x_37) ;  /* 0x0000262000007945 */ /* 0x000fe20003800000 */
[-C--:B0-----:R-:W-:Y:S02]  /*2830*/  IMAD R10, R31, R24.reuse, RZ ;  /* 0x000000181f0a7224 */ /* 0x081fe400078e02ff */
[----:B------:R-:W-:-:S04]  /*2840*/  IMAD.WIDE.U32 R8, R33, R24, R8 ;  /* 0x0000001821087225 */ /* 0x000fc800078e0008 */
[----:B------:R-:W-:Y:S01]  /*2850*/  IMAD R11, R33, R25, R10 ;  /* 0x00000019210b7224 */ /* 0x000fe200078e020a */
[----:B------:R-:W-:Y:S02]  /*2860*/  LEA R10, P0, R24, R8, 0x3 ;  /* 0x00000008180a7211 */ /* 0x000fe400078018ff */
[----:B------:R-:W-:Y:S01]  /*2870*/  IADD3 R8, P1, R8, UR6, RZ ;  /* 0x0000000608087c10 */ /* 0x000fe2000ff3e0ff */
[----:B------:R-:W-:Y:S01]  /*2880*/  IMAD.IADD R9, R9, 0x1, R11 ;  /* 0x0000000109097824 */ /* 0x000fe200078e020b */
[----:B------:R-:W-:-:S04]  /*2890*/  IADD3 R10, P2, R10, UR6, RZ ;  /* 0x000000060a0a7c10 */ /* 0x000fc8000ff5e0ff */
[----:B------:R-:W-:Y:S02]  /*28a0*/  LEA.HI.X R11, R24, R9, R25, 0x3, P0 ;  /* 0x00000009180b7211 */ /* 0x000fe400000f1c19 */
[----:B----45:R-:W-:Y:S02]  /*28b0*/  FSETP.NEU.AND P0, PT, R12, RZ, PT ;  /* 0x000000ff0c00720b */ /* 0x030fe40003f0d000 */
[----:B------:R-:W-:Y:S02]  /*28c0*/  IADD3.X R9, R9, UR7, RZ, P1, !PT ;  /* 0x0000000709097c10 */ /* 0x000fe40008ffe4ff */
[----:B------:R-:W-:-:S09]  /*28d0*/  IADD3.X R11, R11, UR7, RZ, P2, !PT ;  /* 0x000000070b0b7c10 */ /* 0x000fd200097fe4ff */
[----:B------:R-:W-:Y:S05]  /*28e0*/  @!P0 BRA `(.L_x_38) ;  /* 0x0000001c00148947 */ /* 0x000fea0003800000 */
[----:B------:R-:W-:Y:S01]  /*28f0*/  ULDC.64 UR6, c[0x0][0x5b8] ;  /* 0x00016e0000067ab9 */ /* 0x000fe20000000a00 */
[----:B------:R-:W-:Y:S01]  /*2900*/  ISETP.GE.AND P0, PT, R28, 0x1, PT ;  /* 0x000000011c00780c */ /* 0x000fe20003f06270 */
[----:B------:R-:W-:Y:S01]  /*2910*/  IMAD R32, R32, UR6, RZ ;  /* 0x0000000620207c24 */ /* 0x000fe2000f8e02ff */
[----:B------:R-:W-:Y:S01]  /*2920*/  ULDC.64 UR10, c[0x0][0x5a8] ;  /* 0x00016a00000a7ab9 */ /* 0x000fe20000000a00 */
[----:B------:R-:W-:Y:S01]  /*2930*/  IMAD.WIDE.U32 R24, R73, UR6, R14 ;  /* 0x0000000649187c25 */ /* 0x000fe2000f8e000e */
[----:B------:R-:W-:Y:S01]  /*2940*/  ISETP.LT.OR P3, PT, R27, 0x1, !P0 ;  /* 0x000000011b00780c */ /* 0x000fe20004761670 */
[----:B------:R-:W-:Y:S02]  /*2950*/  BSSY B1, `(.L_x_39) ;  /* 0x000000c000017945 */ /* 0x000fe40003800000 */
[----:B------:R-:W-:Y:S01]  /*2960*/  IMAD R73, R73, UR7, R32 ;  /* 0x0000000749497c24 */ /* 0x000fe2000f8e0220 */
[----:B------:R-:W-:Y:S02]  /*2970*/  ULDC.64 UR6, c[0x0][0x5b0] ;  /* 0x00016c0000067ab9 */ /* 0x000fe40000000a00 */
[----:B------:R-:W-:-:S02]  /*2980*/  IMAD R29, R31, UR6, RZ ;  /* 0x000000061f1d7c24 */ /* 0x000fc4000f8e02ff */
[----:B------:R-:W-:Y:S02]  /*2990*/  IMAD.IADD R25, R25, 0x1, R73 ;  /* 0x0000000119197824 */ /* 0x000fe400078e0249 */
[C---:B------:R-:W-:Y:S02]  /*29a0*/  IMAD R29, R33.reuse, UR7, R29 ;  /* 0x00000007211d7c24 */ /* 0x040fe4000f8e021d */
[----:B------:R-:W-:-:S03]  /*29b0*/  IMAD.WIDE.U32 R14, R33, UR6, R24 ;  /* 0x00000006210e7c25 */ /* 0x000fc6000f8e0018 */
[----:B------:R-:W-:-:S04]  /*29c0*/  IADD3 R14, P1, R14, UR10, RZ ;  /* 0x0000000a0e0e7c10 */ /* 0x000fc8000ff3e0ff */
[--C-:B------:R-:W-:Y:S02]  /*29d0*/  IADD3.X R15, R15, UR11, R29.reuse, P1, !PT ;  /* 0x0000000b0f0f7c10 */ /* 0x100fe40008ffe41d */
[----:B------:R-:W-:Y:S01]  /*29e0*/  PRMT R29, RZ, 0x7610, R29 ;  /* 0x00007610ff1d7816 */ /* 0x000fe2000000001d */
[----:B------:R-:W-:Y:S06]  /*29f0*/  @P3 BRA `(.L_x_40) ;  /* 0x0000000000043947 */ /* 0x000fec0003800000 */
[----:B------:R0:W5:Y:S02]  /*2a00*/  LDG.E.U8 R29, desc[UR16][R14.64] ;  /* 0x000000100e1d7981 */ /* 0x000164000c1e1100 */
.L_x_40:
[----:B------:R-:W-:Y:S05]  /*2a10*/  BSYNC B1 ;  /* 0x0000000000017941 */ /* 0x000fea0003800000 */
.L_x_39:
[----:B-----5:R-:W-:Y:S01]  /*2a20*/  LOP3.LUT R29, R29, 0xff, RZ, 0xc0, !PT ;  /* 0x000000ff1d1d7812 */ /* 0x020fe200078ec0ff */
[----:B------:R-:W-:Y:S01]  /*2a30*/  BSSY B1, `(.L_x_41) ;  /* 0x000000c000017945 */ /* 0x000fe20003800000 */
[----:B------:R-:W-:Y:S02]  /*2a40*/  ISETP.GE.AND P1, PT, R28, 0x2, PT ;  /* 0x000000021c00780c */ /* 0x000fe40003f26270 */
[----:B------:R-:W-:Y:S02]  /*2a50*/  F2FP.F16.E4M3.UNPACK_B R29, R29 ;  /* 0x0000001dff1d723e */ /* 0x000fe400020006ff */
[----:B------:R-:W-:-:S03]  /*2a60*/  ISETP.LT.OR P2, PT, R27, 0x1, !P1 ;  /* 0x000000011b00780c */ /* 0x000fc60004f41670 */
[----:B------:R-:W-:-:S05]  /*2a70*/  HADD2.F32 R29, -RZ, R29.H0_H0 ;  /* 0x2000001dff1d7230 */ /* 0x000fca0000004100 */
[----:B------:R-:W-:Y:S01]  /*2a80*/  FMUL R32, R29, R12 ;  /* 0x0000000c1d207220 */ /* 0x000fe20000400000 */
[----:B------:R-:W-:-:S03]  /*2a90*/  PRMT R29, RZ, 0x7610, R29 ;  /* 0x00007610ff1d7816 */ /* 0x000fc6000000001d */
[----:B--2---:R-:W-:-:S05]  /*2aa0*/  FFMA R32, R79, R7, R32 ;  /* 0x000000074f207223 */ /* 0x004fca0000000020 */
[----:B------:R-:W-:-:S05]  /*2ab0*/  F2FP.SATFINITE.E4M3.F32.PACK_AB_MERGE_C R35, RZ, R32, RZ ;  /* 0x00000020ff23723e */ /* 0x000fca00048070ff */
[----:B------:R1:W-:Y:S01]  /*2ac0*/  @!P3 STG.E.U8 desc[UR16][R8.64], R35 ;  /* 0x000000230800b986 */ /* 0x0003e2000c101110 */
[----:B------:R-:W-:Y:S05]  /*2ad0*/  @P2 BRA `(.L_x_42) ;  /* 0x0000000000042947 */ /* 0x000fea0003800000 */
[----:B------:R2:W5:Y:S02]  /*2ae0*/  LDG.E.U8 R29, desc[UR16][R14.64+0x1] ;  /* 0x000001100e1d7981 */ /* 0x000564000c1e1100 */
.L_x_42:
[----:B------:R-:W-:Y:S05]  /*2af0*/  BSYNC B1 ;  /* 0x0000000000017941 */ /* 0x000fea0003800000 */
.L_x_41:
[----:B-----5:R-:W-:Y:S01]  /*2b00*/  LOP3.LUT R29, R29, 0xff, RZ, 0xc0, !PT ;  /* 0x000000ff1d1d7812 */ /* 0x020fe200078ec0ff */
[----:B------:R-:W-:Y:S01]  /*2b10*/  BSSY B1, `(.L_x_43) ;  /* 0x0000012000017945 */ /* 0x000fe20003800000 */
[----:B------:R-:W-:Y:S02]  /*2b20*/  IADD3 R33, P3, R33, 0x8, RZ ;  /* 0x0000000821217810 */ /* 0x000fe40007f7e0ff */
[----:B------:R-:W-:Y:S02]  /*2b30*/  F2FP.F16.E4M3.UNPACK_B R29, R29 ;  /* 0x0000001dff1d723e */ /* 0x000fe400020006ff */
[----:B------:R-:W-:Y:S01]  /*2b40*/  ISETP.LT.OR P0, PT, R27, 0x9, !P0 ;  /* 0x000000091b00780c */ /* 0x000fe20004701670 */
[----:B------:R-:W-:Y:S02]  /*2b50*/  IMAD.X R30, RZ, RZ, R31, P3 ;  /* 0x000000ffff1e7224 */ /* 0x000fe400018e061f */
[----:B------:R-:W-:Y:S02]  /*2b60*/  HADD2.F32 R29, -RZ, R29.H0_H0 ;  /* 0x2000001dff1d7230 */ /* 0x000fe40000004100 */
[----:B------:R-:W-:-:S02]  /*2b70*/  IMAD R30, R30, UR6, RZ ;  /* 0x000000061e1e7c24 */ /* 0x000fc4000f8e02ff */
[----:B------:R-:W-:-:S04]  /*2b80*/  IMAD.WIDE.U32 R24, R33, UR6, R24 ;  /* 0x0000000621187c25 */ /* 0x000fc8000f8e0018 */
[----:B------:R-:W-:Y:S01]  /*2b90*/  FMUL R29, R29, R12 ;  /* 0x0000000c1d1d7220 */ /* 0x000fe20000400000 */
[----:B------:R-:W-:-:S03]  /*2ba0*/  IMAD R33, R33, UR7, R30 ;  /* 0x0000000721217c24 */ /* 0x000fc6000f8e021e */
[----:B------:R-:W-:Y:S01]  /*2bb0*/  FFMA R29, R80, R7, R29 ;  /* 0x00000007501d7223 */ /* 0x000fe2000000001d */
[----:B------:R-:W-:-:S04]  /*2bc0*/  IADD3 R24, P3, R24, UR10, RZ ;  /* 0x0000000a18187c10 */ /* 0x000fc8000ff7e0ff */
[----:B------:R-:W-:Y:S02]  /*2bd0*/  F2FP.SATFINITE.E4M3.F32.PACK_AB_MERGE_C R31, RZ, R29, RZ ;  /* 0x0000001dff1f723e */ /* 0x000fe400048070ff */
[----:B------:R-:W-:Y:S02]  /*2be0*/  IADD3.X R25, R25, UR11, R33, P3, !PT ;  /* 0x0000000b19197c10 */ /* 0x000fe40009ffe421 */
[----:B------:R-:W-:Y:S01]  /*2bf0*/  PRMT R29, RZ, 0x7610, R29 ;  /* 0x00007610ff1d7816 */ /* 0x000fe2000000001d */
[----:B------:R3:W-:Y:S01]  /*2c00*/  @!P2 STG.E.U8 desc[UR16][R8.64+0x1], R31 ;  /* 0x0000011f0800a986 */ /* 0x0007e2000c101110 */
[----:B------:R-:W-:Y:S05]  /*2c10*/  @P0 BRA `(.L_x_44) ;  /* 0x0000000000040947 */ /* 0x000fea0003800000 */
[----:B------:R4:W5:Y:S02]  /*2c20*/  LDG.E.U8 R29, desc[UR16][R24.64] ;  /* 0x00000010181d7981 */ /* 0x000964000c1e1100 */
.L_x_44:
[----:B------:R-:W-:Y:S05]  /*2c30*/  BSYNC B1 ;  /* 0x0000000000017941 */ /* 0x000fea0003800000 */
.L_x_43:
[----:B-----5:R-:W-:Y:S01]  /*2c40*/  LOP3.LUT R29, R29, 0xff, RZ, 0xc0, !PT ;  /* 0x000000ff1d1d7812 */ /* 0x020fe200078ec0ff */
[----:B------:R-:W-:Y:S01]  /*2c50*/  BSSY B1, `(.L_x_45) ;  /* 0x000000b000017945 */ /* 0x000fe20003800000 */
[----:B------:R-:W-:Y:S02]  /*2c60*/  ISETP.LT.OR P1, PT, R27, 0x9, !P1 ;  /* 0x000000091b00780c */ /* 0x000fe40004f21670 */
[----:B------:R-:W-:-:S05]  /*2c70*/  F2FP.F16.E4M3.UNPACK_B R29, R29 ;  /* 0x0000001dff1d723e */ /* 0x000fca00020006ff */
[----:B------:R-:W-:-:S05]  /*2c80*/  HADD2.F32 R29, -RZ, R29.H0_H0 ;  /* 0x2000001dff1d7230 */ /* 0x000fca0000004100 */
[----:B------:R-:W-:Y:S01]  /*2c90*/  FMUL R30, R29, R12 ;  /* 0x0000000c1d1e7220 */ /* 0x000fe20000400000 */
[----:B------:R-:W-:-:S03]  /*2ca0*/  PRMT R29, RZ, 0x7610, R29 ;  /* 0x00007610ff1d7816 */ /* 0x000fc6000000001d */
[----:B------:R-:W-:-:S05]  /*2cb0*/  FFMA R30, R77, R7, R30 ;  /* 0x000000074d1e7223 */ /* 0x000fca000000001e */
[----:B---3--:R-:W-:-:S05]  /*2cc0*/  F2FP.SATFINITE.E4M3.F32.PACK_AB_MERGE_C R31, RZ, R30, RZ ;  /* 0x0000001eff1f723e */ /* 0x008fca00048070ff */
[----:B------:R3:W-:Y:S01]  /*2cd0*/  @!P0 STG.E.U8 desc[UR16][R10.64], R31 ;  /* 0x0000001f0a008986 */ /* 0x0007e2000c101110 */
[----:B------:R-:W-:Y:S05]  /*2ce0*/  @P1 BRA `(.L_x_46) ;  /* 0x0000000000041947 */ /* 0x000fea0003800000 */
[----:B------:R0:W5:Y:S02]  /*2cf0*/  LDG.E.U8 R29, desc[UR16][R24.64+0x1] ;  /* 0x00000110181d7981 */ /* 0x000164000c1e1100 */
.L_x_46:
[----:B------:R-:W-:Y:S05]  /*2d00*/  BSYNC B1 ;  /* 0x0000000000017941 */ /* 0x000fea0003800000 */
.L_x_45:
[----:B-----5:R-:W-:Y:S01]  /*2d10*/  LOP3.LUT R29, R29, 0xff, RZ, 0xc0, !PT ;  /* 0x000000ff1d1d7812 */ /* 0x020fe200078ec0ff */
[----:B------:R-:W-:Y:S01]  /*2d20*/  BSSY B1, `(.L_x_47) ;  /* 0x000000c000017945 */ /* 0x000fe20003800000 */
[----:B------:R-:W-:Y:S02]  /*2d30*/  ISETP.GE.AND P0, PT, R28, 0x9, PT ;  /* 0x000000091c00780c */ /* 0x000fe40003f06270 */
[----:B------:R-:W-:Y:S02]  /*2d40*/  F2FP.F16.E4M3.UNPACK_B R29, R29 ;  /* 0x0000001dff1d723e */ /* 0x000fe400020006ff */
[----:B------:R-:W-:-:S03]  /*2d50*/  ISETP.LT.OR P2, PT, R27, 0x1, !P0 ;  /* 0x000000011b00780c */ /* 0x000fc60004741670 */
[----:B------:R-:W-:-:S05]  /*2d60*/  HADD2.F32 R29, -RZ, R29.H0_H0 ;  /* 0x2000001dff1d7230 */ /* 0x000fca0000004100 */
[----:B------:R-:W-:-:S04]  /*2d70*/  FMUL R29, R29, R12 ;  /* 0x0000000c1d1d7220 */ /* 0x000fc80000400000 */
[----:B------:R-:W-:-:S05]  /*2d80*/  FFMA R29, R78, R7, R29 ;  /* 0x000000074e1d7223 */ /* 0x000fca000000001d */
[----:B---3--:R-:W-:Y:S02]  /*2d90*/  F2FP.SATFINITE.E4M3.F32.PACK_AB_MERGE_C R31, RZ, R29, RZ ;  /* 0x0000001dff1f723e */ /* 0x008fe400048070ff */
[----:B------:R-:W-:-:S03]  /*2da0*/  PRMT R29, RZ, 0x7610, R29 ;  /* 0x00007610ff1d7816 */ /* 0x000fc6000000001d */
[----:B------:R3:W-:Y:S01]  /*2db0*/  @!P1 STG.E.U8 desc[UR16][R10.64+0x1], R31 ;  /* 0x0000011f0a009986 */ /* 0x0007e2000c101110 */
[----:B------:R-:W-:Y:S05]  /*2dc0*/  @P2 BRA `(.L_x_48) ;  /* 0x0000000000042947 */ /* 0x000fea0003800000 */
[----:B------:R0:W5:Y:S02]  /*2dd0*/  LDG.E.U8 R29, desc[UR16][R14.64+0x8] ;  /* 0x000008100e1d7981 */ /* 0x000164000c1e1100 */
.L_x_48:
[----:B------:R-:W-:Y:S05]  /*2de0*/  BSYNC B1 ;  /* 0x0000000000017941 */ /* 0x000fea0003800000 */
.L_x_47:
        /* <DEDUP_REMOVED lines=13> */
.L_x_50:
[----:B------:R-:W-:Y:S05]  /*2ec0*/  BSYNC B1 ;  /* 0x0000000000017941 */ /* 0x000fea0003800000 */
.L_x_49:
[----:B-----5:R-:W-:Y:S01]  /*2ed0*/  LOP3.LUT R29, R29, 0xff, RZ, 0xc0, !PT ;  /* 0x000000ff1d1d7812 */ /* 0x020fe200078ec0ff */
[----:B------:R-:W-:Y:S01]  /*2ee0*/  BSSY B1, `(.L_x_51) ;  /* 0x000000b000017945 */ /* 0x000fe20003800000 */
[----:B------:R-:W-:Y:S02]  /*2ef0*/  ISETP.LT.OR P0, PT, R27, 0x9, !P0 ;  /* 0x000000091b00780c */ /* 0x000fe40004701670 */
[----:B------:R-:W-:-:S05]  /*2f00*/  F2FP.F16.E4M3.UNPACK_B R29, R29 ;  /* 0x0000001dff1d723e */ /* 0x000fca00020006ff */
        /* <DEDUP_REMOVED lines=8> */
.L_x_52:
[----:B------:R-:W-:Y:S05]  /*2f90*/  BSYNC B1 ;  /* 0x0000000000017941 */ /* 0x000fea0003800000 */
.L_x_51:
        /* <DEDUP_REMOVED lines=12> */
.L_x_54:
[----:B------:R-:W-:Y:S05]  /*3060*/  BSYNC B1 ;  /* 0x0000000000017941 */ /* 0x000fea0003800000 */
.L_x_53:
        /* <DEDUP_REMOVED lines=13> */
.L_x_56:
[----:B------:R-:W-:Y:S05]  /*3140*/  BSYNC B1 ;  /* 0x0000000000017941 */ /* 0x000fea0003800000 */
.L_x_55:
        /* <DEDUP_REMOVED lines=13> */
.L_x_58:
[----:B------:R-:W-:Y:S05]  /*3220*/  BSYNC B1 ;  /* 0x0000000000017941 */ /* 0x000fea0003800000 */
.L_x_57:
        /* <DEDUP_REMOVED lines=12> */
.L_x_60:
[----:B------:R-:W-:Y:S05]  /*32f0*/  BSYNC B1 ;  /* 0x0000000000017941 */ /* 0x000fea0003800000 */
.L_x_59:
        /* <DEDUP_REMOVED lines=12> */
.L_x_62:
[----:B------:R-:W-:Y:S05]  /*33c0*/  BSYNC B1 ;  /* 0x0000000000017941 */ /* 0x000fea0003800000 */
.L_x_61:
        /* <DEDUP_REMOVED lines=13> */
.L_x_64:
[----:B------:R-:W-:Y:S05]  /*34a0*/  BSYNC B1 ;  /* 0x0000000000017941 */ /* 0x000fea0003800000 */
.L_x_63:
        /* <DEDUP_REMOVED lines=13> */
.L_x_66:
[----:B------:R-:W-:Y:S05]  /*3580*/  BSYNC B1 ;  /* 0x0000000000017941 */ /* 0x000fea0003800000 */
.L_x_65:
        /* <DEDUP_REMOVED lines=12> */
.L_x_68:
[----:B------:R-:W-:Y:S05]  /*3650*/  BSYNC B1 ;  /* 0x0000000000017941 */ /* 0x000fea0003800000 */
.L_x_67:
        /* <DEDUP_REMOVED lines=12> */
.L_x_70:
[----:B------:R-:W-:Y:S05]  /*3720*/  BSYNC B1 ;  /* 0x0000000000017941 */ /* 0x000fea0003800000 */
.L_x_69:
        /* <DEDUP_REMOVED lines=13> */
.L_x_72:
[----:B------:R-:W-:Y:S05]  /*3800*/  BSYNC B1 ;  /* 0x0000000000017941 */ /* 0x000fea0003800000 */
.L_x_71:
        /* <DEDUP_REMOVED lines=13> */
.L_x_74:
[----:B------:R-:W-:Y:S05]  /*38e0*/  BSYNC B1 ;  /* 0x0000000000017941 */ /* 0x000fea0003800000 */
.L_x_73:
        /* <DEDUP_REMOVED lines=12> */
.L_x_76:
[----:B------:R-:W-:Y:S05]  /*39b0*/  BSYNC B1 ;  /* 0x0000000000017941 */ /* 0x000fea0003800000 */
.L_x_75:
        /* <DEDUP_REMOVED lines=12> */
.L_x_78:
[----:B------:R-:W-:Y:S05]  /*3a80*/  BSYNC B1 ;  /* 0x0000000000017941 */ /* 0x000fea0003800000 */
.L_x_77:
        /* <DEDUP_REMOVED lines=13> */
.L_x_80:
[----:B------:R-:W-:Y:S05]  /*3b60*/  BSYNC B1 ;  /* 0x0000000000017941 */ /* 0x000fea0003800000 */
.L_x_79:
        /* <DEDUP_REMOVED lines=13> */
.L_x_82:
[----:B------:R-:W-:Y:S05]  /*3c40*/  BSYNC B1 ;  /* 0x0000000000017941 */ /* 0x000fea0003800000 */
.L_x_81:
        /* <DEDUP_REMOVED lines=12> */
.L_x_84:
[----:B------:R-:W-:Y:S05]  /*3d10*/  BSYNC B1 ;  /* 0x0000000000017941 */ /* 0x000fea0003800000 */
.L_x_83:
[----:B-----5:R-:W-:Y:S01]  /*3d20*/  LOP3.LUT R29, R29, 0xff, RZ, 0xc0, !PT ;  /* 0x000000ff1d1d7812 */ /* 0x020fe200078ec0ff */
[----:B------:R-:W-:Y:S01]  /*3d30*/  BSSY B1, `(.L_x_85) ;  /* 0x000000b000017945 */ /* 0x000fe20003800000 */
[----:B------:R-:W-:Y:S02]  /*3d40*/  ISETP.LT.OR P1, PT, R27, 0x9, !P1 ;  /* 0x000000091b00780c */ /* 0x000fe40004f21670 */
[----:B------:R-:W-:-:S05]  /*3d50*/  F2FP.F16.E4M3.UNPACK_B R29, R29 ;  /* 0x0000001dff1d723e */ /* 0x000fca00020006ff */
[----:B------:R-:W-:-:S05]  /*3d60*/  HADD2.F32 R29, -RZ, R29.H0_H0 ;  /* 0x2000001dff1d7230 */ /* 0x000fca0000004100 */
[----:B------:R-:W-:-:S04]  /*3d70*/  FMUL R30, R29, R12 ;  /* 0x0000000c1d1e7220 */ /* 0x000fc80000400000 */
[----:B------:R-:W-:Y:S01]  /*3d80*/  FFMA R30, R23, R7, R30 ;  /* 0x00000007171e7223 */ /* 0x000fe2000000001e */
[----:B------:R-:W-:-:S04]  /*3d90*/  PRMT R23, RZ, 0x7610, R23 ;  /* 0x00007610ff177816 */ /* 0x000fc80000000017 */
[----:B------:R-:W-:-:S05]  /*3da0*/  F2FP.SATFINITE.E4M3.F32.PACK_AB_MERGE_C R29, RZ, R30, RZ ;  /* 0x0000001eff1d723e */ /* 0x000fca00048070ff */
[----:B------:R0:W-:Y:S01]  /*3db0*/  @!P0 STG.E.U8 desc[UR16][R10.64+0x28], R29 ;  /* 0x0000281d0a008986 */ /* 0x0001e2000c101110 */
[----:B------:R-:W-:Y:S05]  /*3dc0*/  @P1 BRA `(.L_x_86) ;  /* 0x0000000000041947 */ /* 0x000fea0003800000 */
[----:B------:R0:W5:Y:S02]  /*3dd0*/  LDG.E.U8 R23, desc[UR16][R24.64+0x29] ;  /* 0x0000291018177981 */ /* 0x000164000c1e1100 */
.L_x_86:
[----:B------:R-:W-:Y:S05]  /*3de0*/  BSYNC B1 ;  /* 0x0000000000017941 */ /* 0x000fea0003800000 */
.L_x_85:
        /* <DEDUP_REMOVED lines=8> */
[----:B0-----:R-:W-:Y:S02]  /*3e70*/  F2FP.SATFINITE.E4M3.F32.PACK_AB_MERGE_C R29, RZ, R23, RZ ;  /* 0x00000017ff1d723e */ /* 0x001fe400048070ff */
[----:B------:R-:W-:-:S03]  /*3e80*/  PRMT R23, RZ, 0x7610, R23 ;  /* 0x00007610ff177816 */ /* 0x000fc60000000017 */
[----:B------:R0:W-:Y:S01]  /*3e90*/  @!P1 STG.E.U8 desc[UR16][R10.64+0x29], R29 ;  /* 0x0000291d0a009986 */ /* 0x0001e2000c101110 */
[----:B------:R-:W-:Y:S05]  /*3ea0*/  @P2 BRA `(.L_x_88) ;  /* 0x0000000000042947 */ /* 0x000fea0003800000 */
[----:B------:R0:W5:Y:S02]  /*3eb0*/  LDG.E.U8 R23, desc[UR16][R14.64+0x30] ;  /* 0x000030100e177981 */ /* 0x000164000c1e1100 */
.L_x_88:
[----:B------:R-:W-:Y:S05]  /*3ec0*/  BSYNC B1 ;  /* 0x0000000000017941 */ /* 0x000fea0003800000 */
.L_x_87:
[----:B-----5:R-:W-:Y:S01]  /*3ed0*/  LOP3.LUT R23, R23, 0xff, RZ, 0xc0, !PT ;  /* 0x000000ff17177812 */ /* 0x020fe200078ec0ff */
[----:B------:R-:W-:Y:S01]  /*3ee0*/  BSSY B1, `(.L_x_89) ;  /* 0x000000c000017945 */ /* 0x000fe20003800000 */
[----:B------:R-:W-:Y:S02]  /*3ef0*/  ISETP.GE.AND P1, PT, R28, 0x32, PT ;  /* 0x000000321c00780c */ /* 0x000fe40003f26270 */
[----:B------:R-:W-:Y:S02]  /*3f00*/  F2FP.F16.E4M3.UNPACK_B R23, R23 ;  /* 0x00000017ff17723e */ /* 0x000fe400020006ff */
[----:B------:R-:W-:-:S03]  /*3f10*/  ISETP.LT.OR P3, PT, R27, 0x1, !P1 ;  /* 0x000000011b00780c */ /* 0x000fc60004f61670 */
        /* <DEDUP_REMOVED lines=8> */
.L_x_90:
[----:B------:R-:W-:Y:S05]  /*3fa0*/  BSYNC B1 ;  /* 0x0000000000017941 */ /* 0x000fea0003800000 */
.L_x_89:
[----:B-----5:R-:W-:Y:S01]  /*3fb0*/  LOP3.LUT R21, R21, 0xff, RZ, 0xc0, !PT ;  /* 0x000000ff15157812 */ /* 0x020fe200078ec0ff */
[----:B------:R-:W-:Y:S01]  /*3fc0*/  BSSY B1, `(.L_x_91) ;  /* 0x000000b000017945 */ /* 0x000fe20003800000 */
[----:B------:R-:W-:Y:S02]  /*3fd0*/  ISETP.LT.OR P0, PT, R27, 0x9, !P0 ;  /* 0x000000091b00780c */ /* 0x000fe40004701670 */
[----:B------:R-:W-:-:S05]  /*3fe0*/  F2FP.F16.E4M3.UNPACK_B R21, R21 ;  /* 0x00000015ff15723e */ /* 0x000fca00020006ff */
        /* <DEDUP_REMOVED lines=8> */
.L_x_92:
[----:B------:R-:W-:Y:S05]  /*4070*/  BSYNC B1 ;  /* 0x0000000000017941 */ /* 0x000fea0003800000 */
.L_x_91:
        /* <DEDUP_REMOVED lines=12> */
.L_x_94:
[----:B------:R-:W-:Y:S05]  /*4140*/  BSYNC B1 ;  /* 0x0000000000017941 */ /* 0x000fea0003800000 */
.L_x_93:
        /* <DEDUP_REMOVED lines=13> */
.L_x_96:
[----:B------:R-:W-:Y:S05]  /*4220*/  BSYNC B1 ;  /* 0x0000000000017941 */ /* 0x000fea0003800000 */
.L_x_95:
        /* <DEDUP_REMOVED lines=13> */
.L_x_98:
[----:B------:R-:W-:Y:S05]  /*4300*/  BSYNC B1 ;  /* 0x0000000000017941 */ /* 0x000fea0003800000 */
.L_x_97:
[----:B-----5:R-:W-:Y:S01]  /*4310*/  LOP3.LUT R17, R17, 0xff, RZ, 0xc0, !PT ;  /* 0x000000ff11117812 */ /* 0x020fe200078ec0ff */
[----:B------:R-:W-:Y:S01]  /*4320*/  BSSY B1, `(.L_x_99) ;  /* 0x000000b000017945 */ /* 0x000fe20003800000 */
[----:B------:R-:W-:Y:S02]  /*4330*/  ISETP.LT.OR P0, PT, R27, 0x9, !P0 ;  /* 0x000000091b00780c */ /* 0x000fe40004701670 */
[----:B------:R-:W-:Y:S02]  /*4340*/  F2FP.F16.E4M3.UNPACK_B R17, R17 ;  /* 0x00000011ff11723e */ /* 0x000fe400020006ff */
[----:B0-2---:R-:W-:-:S03]  /*4350*/  PRMT R14, RZ, 0x7610, R14 ;  /* 0x00007610ff0e7816 */ /* 0x005fc6000000000e */
[----:B------:R-:W-:-:S05]  /*4360*/  HADD2.F32 R17, -RZ, R17.H0_H0 ;  /* 0x20000011ff117230 */ /* 0x000fca0000004100 */
[----:B------:R-:W-:-:S04]  /*4370*/  FMUL R17, R17, R12 ;  /* 0x0000000c11117220 */ /* 0x000fc80000400000 */
[----:B------:R-:W-:-:S05]  /*4380*/  FFMA R17, R18, R7, R17 ;  /* 0x0000000712117223 */ /* 0x000fca0000000011 */
[----:B------:R-:W-:-:S05]  /*4390*/  F2FP.SATFINITE.E4M3.F32.PACK_AB_MERGE_C R17, RZ, R17, RZ ;  /* 0x00000011ff11723e */ /* 0x000fca00048070ff */
[----:B------:R0:W-:Y:S01]  /*43a0*/  @!P3 STG.E.U8 desc[UR16][R8.64+0x39], R17 ;  /* 0x000039110800b986 */ /* 0x0001e2000c101110 */
[----:B------:R-:W-:Y:S05]  /*43b0*/  @P0 BRA `(.L_x_100) ;  /* 0x0000000000040947 */ /* 0x000fea0003800000 */
[----:B------:R2:W5:Y:S02]  /*43c0*/  LDG.E.U8 R14, desc[UR16][R24.64+0x38] ;  /* 0x00003810180e7981 */ /* 0x000564000c1e1100 */
.L_x_100:
[----:B------:R-:W-:Y:S05]  /*43d0*/  BSYNC B1 ;  /* 0x0000000000017941 */ /* 0x000fea0003800000 */
.L_x_99:
[----:B-----5:R-:W-:Y:S01]  /*43e0*/  LOP3.LUT R14, R14, 0xff, RZ, 0xc0, !PT ;  /* 0x000000ff0e0e7812 */ /* 0x020fe200078ec0ff */
[----:B------:R-:W-:Y:S01]  /*43f0*/  BSSY B1, `(.L_x_101) ;  /* 0x000000b000017945 */ /* 0x000fe20003800000 */
[----:B------:R-:W-:Y:S02]  /*4400*/  ISETP.LT.OR P1, PT, R27, 0x9, !P1 ;  /* 0x000000091b00780c */ /* 0x000fe40004f21670 */
[----:B------:R-:W-:-:S05]  /*4410*/  F2FP.F16.E4M3.UNPACK_B R14, R14 ;  /* 0x0000000eff0e723e */ /* 0x000fca00020006ff */
[----:B01-3--:R-:W-:-:S05]  /*4420*/  HADD2.F32 R9, -RZ, R14.H0_H0 ;  /* 0x2000000eff097230 */ /* 0x00bfca0000004100 */
[----:B------:R-:W-:-:S04]  /*4430*/  FMUL R8, R9, R12 ;  /* 0x0000000c09087220 */ /* 0x000fc80000400000 */
[----:B------:R-:W-:-:S05]  /*4440*/  FFMA R8, R13, R7, R8 ;  /* 0x000000070d087223 */ /* 0x000fca0000000008 */
[----:B------:R-:W-:Y:S02]  /*4450*/  F2FP.SATFINITE.E4M3.F32.PACK_AB_MERGE_C R9, RZ, R8, RZ ;  /* 0x00000008ff09723e */ /* 0x000fe400048070ff */
[----:B------:R-:W-:-:S03]  /*4460*/  PRMT R8, RZ, 0x7610, R8 ;  /* 0x00007610ff087816 */ /* 0x000fc60000000008 */
[----:B------:R0:W-:Y:S01]  /*4470*/  @!P0 STG.E.U8 desc[UR16][R10.64+0x38], R9 ;  /* 0x000038090a008986 */ /* 0x0001e2000c101110 */
[----:B------:R-:W-:Y:S05]  /*4480*/  @P1 BRA `(.L_x_102) ;  /* 0x0000000000041947 */ /* 0x000fea0003800000 */
[----:B------:R1:W5:Y:S02]  /*4490*/  LDG.E.U8 R8, desc[UR16][R24.64+0x39] ;  /* 0x0000391018087981 */ /* 0x000364000c1e1100 */
.L_x_102:
[----:B------:R-:W-:Y:S05]  /*44a0*/  BSYNC B1 ;  /* 0x0000000000017941 */ /* 0x000fea0003800000 */
.L_x_101:
[----:B------:R-:W-:Y:S05]  /*44b0*/  @P1 BRA `(.L_x_103) ;  /* 0x0000000800601947 */ /* 0x000fea0003800000 */
[----:B-----5:R-:W-:-:S04]  /*44c0*/  LOP3.LUT R8, R8, 0xff, RZ, 0xc0, !PT ;  /* 0x000000ff08087812 */ /* 0x020fc800078ec0ff */
[----:B------:R-:W-:-:S05]  /*44d0*/  F2FP.F16.E4M3.UNPACK_B R8, R8 ;  /* 0x00000008ff08723e */ /* 0x000fca00020006ff */
[----:B0-----:R-:W-:-:S05]  /*44e0*/  HADD2.F32 R9, -RZ, R8.H0_H0 ;  /* 0x20000008ff097230 */ /* 0x001fca0000004100 */
[----:B------:R-:W-:-:S04]  /*44f0*/  FMUL R9, R9, R12 ;  /* 0x0000000c09097220 */ /* 0x000fc80000400000 */
[----:B------:R-:W-:-:S05]  /*4500*/  FFMA R9, R16, R7, R9 ;  /* 0x0000000710097223 */ /* 0x000fca0000000009 */
[----:B------:R-:W-:-:S05]  /*4510*/  F2FP.SATFINITE.E4M3.F32.PACK_AB_MERGE_C R9, RZ, R9, RZ ;  /* 0x00000009ff09723e */ /* 0x000fca00048070ff */
[----:B------:R3:W-:Y:S01]  /*4520*/  STG.E.U8 desc[UR16][R10.64+0x39], R9 ;  /* 0x000039090a007986 */ /* 0x0007e2000c101110 */
[----:B------:R-:W-:Y:S05]  /*4530*/  BRA `(.L_x_103) ;  /* 0x0000000800407947 */ /* 0x000fea0003800000 */
.L_x_38:
[C---:B------:R-:W-:Y:S01]  /*4540*/  ISETP.GE.AND P3, PT, R28.reuse, 0x1, PT ;  /* 0x000000011c00780c */ /* 0x040fe20003f66270 */
[-C--:B--2---:R-:W-:Y:S01]  /*4550*/  FMUL R79, R79, R7.reuse ;  /* 0x000000074f4f7220 */ /* 0x084fe20000400000 */
[----:B------:R-:W-:Y:S01]  /*4560*/  ISETP.GE.AND P0, PT, R28, 0x2, PT ;  /* 0x000000021c00780c */ /* 0x000fe20003f06270 */
[-C--:B------:R-:W-:Y:S01]  /*4570*/  FMUL R80, R80, R7.reuse ;  /* 0x0000000750507220 */ /* 0x080fe20000400000 */
[----:B------:R-:W-:Y:S01]  /*4580*/  ISETP.LT.OR P1, PT, R27, 0x1, !P3 ;  /* 0x000000011b00780c */ /* 0x000fe20005f21670 */
[-C--:B------:R-:W-:Y:S01]  /*4590*/  FMUL R77, R77, R7.reuse ;  /* 0x000000074d4d7220 */ /* 0x080fe20000400000 */
[C---:B------:R-:W-:Y:S01]  /*45a0*/  ISETP.LT.OR P2, PT, R27.reuse, 0x1, !P0 ;  /* 0x000000011b00780c */ /* 0x040fe20004741670 */
[-C--:B------:R-:W-:Y:S01]  /*45b0*/  FMUL R78, R78, R7.reuse ;  /* 0x000000074e4e7220 */ /* 0x080fe20000400000 */
[----:B------:R-:W-:Y:S01]  /*45c0*/  ISETP.LT.OR P3, PT, R27, 0x9, !P3 ;  /* 0x000000091b00780c */ /* 0x000fe20005f61670 */
[----:B------:R-:W-:Y:S01]  /*45d0*/  FMUL R75, R75, R7 ;  /* 0x000000074b4b7220 */ /* 0x000fe20000400000 */
[----:B------:R-:W-:Y:S01]  /*45e0*/  F2FP.SATFINITE.E4M3.F32.PACK_AB_MERGE_C R79, RZ, R79, RZ ;  /* 0x0000004fff4f723e */ /* 0x000fe200048070ff */
[-C--:B------:R-:W-:Y:S01]  /*45f0*/  FMUL R76, R76, R7.reuse ;  /* 0x000000074c4c7220 */ /* 0x080fe20000400000 */
[----:B------:R-:W-:Y:S01]  /*4600*/  F2FP.SATFINITE.E4M3.F32.PACK_AB_MERGE_C R15, RZ, R80, RZ ;  /* 0x00000050ff0f723e */ /* 0x000fe200048070ff */
[----:B------:R-:W-:Y:S01]  /*4610*/  FMUL R74, R74, R7 ;  /* 0x000000074a4a7220 */ /* 0x000fe20000400000 */
[----:B------:R-:W-:Y:S01]  /*4620*/  F2FP.SATFINITE.E4M3.F32.PACK_AB_MERGE_C R77, RZ, R77, RZ ;  /* 0x0000004dff4d723e */ /* 0x000fe200048070ff */
[-C--:B------:R-:W-:Y:S01]  /*4630*/  FMUL R72, R72, R7.reuse ;  /* 0x0000000748487220 */ /* 0x080fe20000400000 */
[----:B------:R-:W-:Y:S01]  /*4640*/  ISETP.LT.OR P0, PT, R27, 0x9, !P0 ;  /* 0x000000091b00780c */ /* 0x000fe20004701670 */
[----:B------:R-:W-:Y:S01]  /*4650*/  @!P1 STG.E.U8 desc[UR16][R8.64], R79 ;  /* 0x0000004f08009986 */ /* 0x000fe2000c101110 */
[C---:B------:R-:W-:Y:S01]  /*4660*/  ISETP.GE.AND P1, PT, R28.reuse, 0x9, PT ;  /* 0x000000091c00780c */ /* 0x040fe20003f26270 */
[----:B------:R-:W-:Y:S01]  /*4670*/  FMUL R69, R69, R7 ;  /* 0x0000000745457220 */ /* 0x000fe20000400000 */
[----:B------:R-:W-:Y:S01]  /*4680*/  F2FP.SATFINITE.E4M3.F32.PACK_AB_MERGE_C R75, RZ, R75, RZ ;  /* 0x0000004bff4b723e */ /* 0x000fe200048070ff */
[----:B------:R0:W-:Y:S01]  /*4690*/  @!P2 STG.E.U8 desc[UR16][R8.64+0x1], R15 ;  /* 0x0000010f0800a986 */ /* 0x0001e2000c101110 */
[----:B------:R-:W-:Y:S01]  /*46a0*/  ISETP.GE.AND P2, PT, R28, 0xa, PT ;  /* 0x0000000a1c00780c */ /* 0x000fe20003f46270 */
[-C--:B------:R-:W-:Y:S01]  /*46b0*/  FMUL R70, R70, R7.reuse ;  /* 0x0000000746467220 */ /* 0x080fe20000400000 */
[----:B------:R-:W-:Y:S01]  /*46c0*/  F2FP.SATFINITE.E4M3.F32.PACK_AB_MERGE_C R25, RZ, R76, RZ ;  /* 0x0000004cff19723e */ /* 0x000fe200048070ff */
[----:B------:R-:W-:Y:S01]  /*46d0*/  @!P3 STG.E.U8 desc[UR16][R10.64], R77 ;  /* 0x0000004d0a00b986 */ /* 0x000fe2000c101110 */
[C---:B------:R-:W-:Y:S01]  /*46e0*/  ISETP.LT.OR P3, PT, R27.reuse, 0x1, !P1 ;  /* 0x000000011b00780c */ /* 0x040fe20004f61670 */
[-C--:B------:R-:W-:Y:S01]  /*46f0*/  FMUL R68, R68, R7.reuse ;  /* 0x0000000744447220 */ /* 0x080fe20000400000 */
[----:B------:R-:W-:Y:S01]  /*4700*/  ISETP.LT.OR P5, PT, R27, 0x1, !P2 ;  /* 0x000000011b00780c */ /* 0x000fe200057a1670 */
[-C--:B------:R-:W-:Y:S01]  /*4710*/  FMUL R67, R67, R7.reuse ;  /* 0x0000000743437220 */ /* 0x080fe20000400000 */
[----:B------:R-:W-:Y:S01]  /*4720*/  ISETP.LT.OR P1, PT, R27, 0x9, !P1 ;  /* 0x000000091b00780c */ /* 0x000fe20004f21670 */
[-C--:B------:R-:W-:Y:S01]  /*4730*/  FMUL R65, R65, R7.reuse ;  /* 0x0000000741417220 */ /* 0x080fe20000400000 */
[----:B------:R-:W-:Y:S01]  /*4740*/  F2FP.SATFINITE.E4M3.F32.PACK_AB_MERGE_C R29, RZ, R74, RZ ;  /* 0x0000004aff1d723e */ /* 0x000fe200048070ff */
[-C--:B------:R-:W-:Y:S01]  /*4750*/  FMUL R66, R66, R7.reuse ;  /* 0x0000000742427220 */ /* 0x080fe20000400000 */
[----:B0-----:R-:W-:Y:S01]  /*4760*/  F2FP.SATFINITE.E4M3.F32.PACK_AB_MERGE_C R15, RZ, R78, RZ ;  /* 0x0000004eff0f723e */ /* 0x001fe200048070ff */
[-C--:B------:R-:W-:Y:S01]  /*4770*/  FMUL R64, R64, R7.reuse ;  /* 0x0000000740407220 */ /* 0x080fe20000400000 */
[----:B------:R-:W-:Y:S01]  /*4780*/  ISETP.LT.OR P2, PT, R27, 0x9, !P2 ;  /* 0x000000091b00780c */ /* 0x000fe20005741670 */
[-C--:B------:R-:W-:Y:S01]  /*4790*/  FMUL R63, R63, R7.reuse ;  /* 0x000000073f3f7220 */ /* 0x080fe20000400000 */
[----:B------:R-:W-:Y:S01]  /*47a0*/  F2FP.SATFINITE.E4M3.F32.PACK_AB_MERGE_C R31, RZ, R72, RZ ;  /* 0x00000048ff1f723e */ /* 0x000fe200048070ff */
[----:B------:R0:W-:Y:S01]  /*47b0*/  @!P0 STG.E.U8 desc[UR16][R10.64+0x1], R15 ;  /* 0x0000010f0a008986 */ /* 0x0001e2000c101110 */
[C---:B------:R-:W-:Y:S01]  /*47c0*/  ISETP.GE.AND P0, PT, R28.reuse, 0x11, PT ;  /* 0x000000111c00780c */ /* 0x040fe20003f06270 */
[----:B------:R-:W-:Y:S01]  /*47d0*/  FMUL R61, R61, R7 ;  /* 0x000000073d3d7220 */ /* 0x000fe20000400000 */
[----:B------:R-:W-:Y:S01]  /*47e0*/  F2FP.SATFINITE.E4M3.F32.PACK_AB_MERGE_C R69, RZ, R69, RZ ;  /* 0x00000045ff45723e */ /* 0x000fe200048070ff */
[----:B------:R-:W-:Y:S01]  /*47f0*/  @!P3 STG.E.U8 desc[UR16][R8.64+0x8], R75 ;  /* 0x0000084b0800b986 */ /* 0x000fe2000c101110 */
[----:B------:R-:W-:Y:S01]  /*4800*/  ISETP.GE.AND P3, PT, R28, 0x12, PT ;  /* 0x000000121c00780c */ /* 0x000fe20003f66270 */
[----:B------:R-:W-:Y:S01]  /*4810*/  FMUL R62, R62, R7 ;  /* 0x000000073e3e7220 */ /* 0x000fe20000400000 */
[----:B------:R-:W-:Y:S01]  /*4820*/  F2FP.SATFINITE.E4M3.F32.PACK_AB_MERGE_C R67, RZ, R67, RZ ;  /* 0x00000043ff43723e */ /* 0x000fe200048070ff */
[----:B------:R1:W-:Y:S01]  /*4830*/  @!P5 STG.E.U8 desc[UR16][R8.64+0x9], R25 ;  /* 0x000009190800d986 */ /* 0x0003e2000c101110 */
[----:B------:R-:W-:Y:S01]  /*4840*/  ISETP.LT.OR P5, PT, R27, 0x1, !P3 ;  /* 0x000000011b00780c */ /* 0x000fe20005fa1670 */
[-C--:B------:R-:W-:Y:S01]  /*4850*/  FMUL R59, R59, R7.reuse ;  /* 0x000000073b3b7220 */ /* 0x080fe20000400000 */
[C---:B------:R-:W-:Y:S01]  /*4860*/  ISETP.LT.OR P3, PT, R27.reuse, 0x9, !P3 ;  /* 0x000000091b00780c */ /* 0x040fe20005f61670 */
[----:B------:R-:W-:Y:S01]  /*4870*/  @!P1 STG.E.U8 desc[UR16][R10.64+0x8], R29 ;  /* 0x0000081d0a009986 */ /* 0x000fe2000c101110 */
[----:B------:R-:W-:Y:S01]  /*4880*/  ISETP.LT.OR P1, PT, R27, 0x1, !P0 ;  /* 0x000000011b00780c */ /* 0x000fe20004721670 */
[-C--:B------:R-:W-:Y:S01]  /*4890*/  FMUL R60, R60, R7.reuse ;  /* 0x000000073c3c7220 */ /* 0x080fe20000400000 */
[----:B0-----:R-:W-:Y:S01]  /*48a0*/  F2FP.SATFINITE.E4M3.F32.PACK_AB_MERGE_C R15, RZ, R70, RZ ;  /* 0x00000046ff0f723e */ /* 0x001fe200048070ff */
[----:B------:R-:W-:Y:S01]  /*48b0*/  @!P2 STG.E.U8 desc[UR16][R10.64+0x9], R31 ;  /* 0x0000091f0a00a986 */ /* 0x000fe2000c101110 */
[----:B------:R-:W-:Y:S01]  /*48c0*/  ISETP.GE.AND P2, PT, R28, 0x19, PT ;  /* 0x000000191c00780c */ /* 0x000fe20003f46270 */
[-C--:B------:R-:W-:Y:S01]  /*48d0*/  FMUL R57, R57, R7.reuse ;  /* 0x0000000739397220 */ /* 0x080fe20000400000 */
[C---:B------:R-:W-:Y:S01]  /*48e0*/  ISETP.LT.OR P0, PT, R27.reuse, 0x9, !P0 ;  /* 0x000000091b00780c */ /* 0x040fe20004701670 */
[-C--:B------:R-:W-:Y:S01]  /*48f0*/  FMUL R58, R58, R7.reuse ;  /* 0x000000073a3a7220 */ /* 0x080fe20000400000 */
[----:B------:R-:W-:Y:S01]  /*4900*/  ISETP.LT.OR P6, PT, R27, 0x1, !P2 ;  /* 0x000000011b00780c */ /* 0x000fe200057c1670 */
[----:B------:R0:W-:Y:S01]  /*4910*/  @!P5 STG.E.U8 desc[UR16][R8.64+0x11], R15 ;  /* 0x0000110f0800d986 */ /* 0x0001e2000c101110 */
[----:B-1----:R-:W-:Y:S01]  /*4920*/  F2FP.SATFINITE.E4M3.F32.PACK_AB_MERGE_C R25, RZ, R68, RZ ;  /* 0x00000044ff19723e */ /* 0x002fe200048070ff */
[----:B------:R-:W-:Y:S01]  /*4930*/  FMUL R56, R56, R7 ;  /* 0x0000000738387220 */ /* 0x000fe20000400000 */
[----:B------:R-:W-:Y:S01]  /*4940*/  F2FP.SATFINITE.E4M3.F32.PACK_AB_MERGE_C R65, RZ, R65, RZ ;  /* 0x00000041ff41723e */ /* 0x000fe200048070ff */
[----:B------:R-:W-:Y:S01]  /*4950*/  @!P1 STG.E.U8 desc[UR16][R8.64+0x10], R69 ;  /* 0x0000104508009986 */ /* 0x000fe2000c101110 */
[----:B------:R-:W-:Y:S01]  /*4960*/  ISETP.GE.AND P1, PT, R28, 0x1a, PT ;  /* 0x0000001a1c00780c */ /* 0x000fe20003f26270 */
[-C--:B------:R-:W-:Y:S01]  /*4970*/  FMUL R23, R23, R7.reuse ;  /* 0x0000000717177220 */ /* 0x080fe20000400000 */
[C---:B------:R-:W-:Y:S01]  /*4980*/  ISETP.LT.OR P2, PT, R27.reuse, 0x9, !P2 ;  /* 0x000000091b00780c */ /* 0x040fe20005741670 */
[----:B------:R1:W-:Y:S01]  /*4990*/  @!P3 STG.E.U8 desc[UR16][R10.64+0x11], R25 ;  /* 0x000011190a00b986 */ /* 0x0003e2000c101110 */
[----:B------:R-:W-:Y:S01]  /*49a0*/  ISETP.LT.OR P5, PT, R27, 0x1, !P1 ;  /* 0x000000011b00780c */ /* 0x000fe20004fa1670 */
[-C--:B------:R-:W-:Y:S01]  /*49b0*/  FMUL R21, R21, R7.reuse ;  /* 0x0000000715157220 */ /* 0x080fe20000400000 */
[----:B------:R-:W-:Y:S01]  /*49c0*/  ISETP.LT.OR P3, PT, R27, 0x9, !P1 ;  /* 0x000000091b00780c */ /* 0x000fe20004f61670 */
[----:B------:R-:W-:Y:S01]  /*49d0*/  @!P0 STG.E.U8 desc[UR16][R10.64+0x10], R67 ;  /* 0x000010430a008986 */ /* 0x000fe2000c101110 */
[----:B0-----:R-:W-:Y:S01]  /*49e0*/  F2FP.SATFINITE.E4M3.F32.PACK_AB_MERGE_C R15, RZ, R66, RZ ;  /* 0x00000042ff0f723e */ /* 0x001fe200048070ff */
[-C--:B------:R-:W-:Y:S01]  /*49f0*/  FMUL R22, R22, R7.reuse ;  /* 0x0000000716167220 */ /* 0x080fe20000400000 */
[C---:B------:R-:W-:Y:S01]  /*4a00*/  ISETP.GE.AND P0, PT, R28.reuse, 0x21, PT ;  /* 0x000000211c00780c */ /* 0x040fe20003f06270 */
[----:B------:R-:W-:Y:S01]  /*4a10*/  @!P6 STG.E.U8 desc[UR16][R8.64+0x18], R65 ;  /* 0x000018410800e986 */ /* 0x000fe2000c101110 */
[----:B------:R-:W-:Y:S01]  /*4a20*/  ISETP.GE.AND P1, PT, R28, 0x22, PT ;  /* 0x000000221c00780c */ /* 0x000fe20003f26270 */
[-C--:B------:R-:W-:Y:S01]  /*4a30*/  FMUL R19, R19, R7.reuse ;  /* 0x0000000713137220 */ /* 0x080fe20000400000 */
[C---:B------:R-:W-:Y:S01]  /*4a40*/  ISETP.LT.OR P6, PT, R27.reuse, 0x1, !P0 ;  /* 0x000000011b00780c */ /* 0x040fe200047c1670 */
[-C--:B------:R-:W-:Y:S01]  /*4a50*/  FMUL R20, R20, R7.reuse ;  /* 0x0000000714147220 */ /* 0x080fe20000400000 */
[----:B-1----:R-:W-:Y:S01]  /*4a60*/  F2FP.SATFINITE.E4M3.F32.PACK_AB_MERGE_C R25, RZ, R64, RZ ;  /* 0x00000040ff19723e */ /* 0x002fe200048070ff */
[----:B------:R0:W-:Y:S01]  /*4a70*/  @!P5 STG.E.U8 desc[UR16][R8.64+0x19], R15 ;  /* 0x0000190f0800d986 */ /* 0x0001e2000c101110 */
[----:B------:R-:W-:Y:S01]  /*4a80*/  ISETP.LT.OR P5, PT, R27, 0x1, !P1 ;  /* 0x000000011b00780c */ /* 0x000fe20004fa1670 */
[----:B------:R-:W-:Y:S01]  /*4a90*/  FMUL R17, R17, R7 ;  /* 0x0000000711117220 */ /* 0x000fe20000400000 */
[----:B------:R-:W-:Y:S01]  /*4aa0*/  F2FP.SATFINITE.E4M3.F32.PACK_AB_MERGE_C R63, RZ, R63, RZ ;  /* 0x0000003fff3f723e */ /* 0x000fe200048070ff */
[----:B------:R1:W-:Y:S01]  /*4ab0*/  @!P3 STG.E.U8 desc[UR16][R10.64+0x19], R25 ;  /* 0x000019190a00b986 */ /* 0x0003e2000c101110 */
[----:B------:R-:W-:Y:S01]  /*4ac0*/  F2FP.SATFINITE.E4M3.F32.PACK_AB_MERGE_C R61, RZ, R61, RZ ;  /* 0x0000003dff3d723e */ /* 0x000fe200048070ff */
[-C--:B------:R-:W-:Y:S01]  /*4ad0*/  FMUL R18, R18, R7.reuse ;  /* 0x0000000712127220 */ /* 0x080fe20000400000 */
[----:B------:R-:W-:Y:S01]  /*4ae0*/  F2FP.SATFINITE.E4M3.F32.PACK_AB_MERGE_C R29, RZ, R62, RZ ;  /* 0x0000003eff1d723e */ /* 0x000fe200048070ff */
[----:B------:R-:W-:Y:S01]  /*4af0*/  @!P2 STG.E.U8 desc[UR16][R10.64+0x18], R63 ;  /* 0x0000183f0a00a986 */ /* 0x000fe2000c101110 */
[----:B------:R-:W-:Y:S01]  /*4b00*/  ISETP.LT.OR P3, PT, R27, 0x9, !P1 ;  /* 0x000000091b00780c */ /* 0x000fe20004f61670 */
[-C--:B------:R-:W-:Y:S01]  /*4b10*/  FMUL R13, R13, R7.reuse ;  /* 0x000000070d0d7220 */ /* 0x080fe20000400000 */
[----:B------:R-:W-:Y:S01]  /*4b20*/  ISETP.GE.AND P2, PT, R28, 0x29, PT ;  /* 0x000000291c00780c */ /* 0x000fe20003f46270 */
[----:B------:R-:W-:Y:S01]  /*4b30*/  @!P6 STG.E.U8 desc[UR16][R8.64+0x20], R61 ;  /* 0x0000203d0800e986 */ /* 0x000fe2000c101110 */
[C---:B------:R-:W-:Y:S01]  /*4b40*/  ISETP.LT.OR P0, PT, R27.reuse, 0x9, !P0 ;  /* 0x000000091b00780c */ /* 0x040fe20004701670 */
[----:B------:R-:W-:Y:S01]  /*4b50*/  FMUL R16, R16, R7 ;  /* 0x0000000710107220 */ /* 0x000fe20000400000 */
[----:B------:R-:W-:Y:S01]  /*4b60*/  ISETP.GE.AND P1, PT, R28, 0x2a, PT ;  /* 0x0000002a1c00780c */ /* 0x000fe20003f26270 */
[----:B------:R-:W-:Y:S01]  /*4b70*/  @!P5 STG.E.U8 desc[UR16][R8.64+0x21], R29 ;  /* 0x0000211d0800d986 */ /* 0x000fe2000c101110 */
[----:B------:R-:W-:-:S02]  /*4b80*/  ISETP.LT.OR P6, PT, R27, 0x1, !P2 ;  /* 0x000000011b00780c */ /* 0x000fc400057c1670 */
[C---:B------:R-:W-:Y:S02]  /*4b90*/  ISETP.LT.OR P5, PT, R27.reuse, 0x1, !P1 ;  /* 0x000000011b00780c */ /* 0x040fe40004fa1670 */
[----:B------:R-:W-:Y:S02]  /*4ba0*/  F2FP.SATFINITE.E4M3.F32.PACK_AB_MERGE_C R59, RZ, R59, RZ ;  /* 0x0000003bff3b723e */ /* 0x000fe400048070ff */
[----:B0-----:R-:W-:Y:S02]  /*4bb0*/  F2FP.SATFINITE.E4M3.F32.PACK_AB_MERGE_C R15, RZ, R60, RZ ;  /* 0x0000003cff0f723e */ /* 0x001fe400048070ff */
[----:B------:R-:W-:Y:S01]  /*4bc0*/  F2FP.SATFINITE.E4M3.F32.PACK_AB_MERGE_C R57, RZ, R57, RZ ;  /* 0x00000039ff39723e */ /* 0x000fe200048070ff */
[----:B------:R-:W-:Y:S01]  /*4bd0*/  @!P0 STG.E.U8 desc[UR16][R10.64+0x20], R59 ;  /* 0x0000203b0a008986 */ /* 0x000fe2000c101110 */
[----:B-1----:R-:W-:Y:S02]  /*4be0*/  F2FP.SATFINITE.E4M3.F32.PACK_AB_MERGE_C R25, RZ, R58, RZ ;  /* 0x0000003aff19723e */ /* 0x002fe400048070ff */
[C---:B------:R-:W-:Y:S01]  /*4bf0*/  ISETP.LT.OR P1, PT, R27.reuse, 0x9, !P1 ;  /* 0x000000091b00780c */ /* 0x040fe20004f21670 */
[----:B------:R0:W-:Y:S01]  /*4c00*/  @!P3 STG.E.U8 desc[UR16][R10.64+0x21], R15 ;  /* 0x0000210f0a00b986 */ /* 0x0001e2000c101110 */
[----:B------:R-:W-:-:S02]  /*4c10*/  ISETP.LT.OR P2, PT, R27, 0x9, !P2 ;  /* 0x000000091b00780c */ /* 0x000fc40005741670 */
[C---:B------:R-:W-:Y:S01]  /*4c20*/  ISETP.GE.AND P3, PT, R28.reuse, 0x31, PT ;  /* 0x000000311c00780c */ /* 0x040fe20003f66270 */
[----:B------:R-:W-:Y:S01]  /*4c30*/  @!P6 STG.E.U8 desc[UR16][R8.64+0x28], R57 ;  /* 0x000028390800e986 */ /* 0x000fe2000c101110 */
[----:B------:R-:W-:Y:S02]  /*4c40*/  ISETP.GE.AND P0, PT, R28, 0x32, PT ;  /* 0x000000321c00780c */ /* 0x000fe40003f06270 */
[----:B------:R-:W-:Y:S01]  /*4c50*/  F2FP.SATFINITE.E4M3.F32.PACK_AB_MERGE_C R23, RZ, R23, RZ ;  /* 0x00000017ff17723e */ /* 0x000fe200048070ff */
[----:B------:R1:W-:Y:S01]  /*4c60*/  @!P5 STG.E.U8 desc[UR16][R8.64+0x29], R25 ;  /* 0x000029190800d986 */ /* 0x0003e2000c101110 */
[C---:B------:R-:W-:Y:S02]  /*4c70*/  ISETP.LT.OR P5, PT, R27.reuse, 0x1, !P3 ;  /* 0x000000011b00780c */ /* 0x040fe40005fa1670 */
[----:B------:R-:W-:Y:S02]  /*4c80*/  ISETP.LT.OR P6, PT, R27, 0x1, !P0 ;  /* 0x000000011b00780c */ /* 0x000fe400047c1670 */
[----:B0-----:R-:W-:Y:S01]  /*4c90*/  F2FP.SATFINITE.E4M3.F32.PACK_AB_MERGE_C R15, RZ, R56, RZ ;  /* 0x00000038ff0f723e */ /* 0x001fe200048070ff */
[----:B------:R-:W-:Y:S01]  /*4ca0*/  @!P2 STG.E.U8 desc[UR16][R10.64+0x28], R23 ;  /* 0x000028170a00a986 */ /* 0x000fe2000c101110 */
[----:B------:R-:W-:-:S02]  /*4cb0*/  F2FP.SATFINITE.E4M3.F32.PACK_AB_MERGE_C R21, RZ, R21, RZ ;  /* 0x00000015ff15723e */ /* 0x000fc400048070ff */
[C---:B------:R-:W-:Y:S01]  /*4cc0*/  ISETP.GE.AND P2, PT, R28.reuse, 0x3a, PT ;  /* 0x0000003a1c00780c */ /* 0x040fe20003f46270 */
[----:B------:R0:W-:Y:S01]  /*4cd0*/  @!P1 STG.E.U8 desc[UR16][R10.64+0x29], R15 ;  /* 0x0000290f0a009986 */ /* 0x0001e2000c101110 */
[C---:B------:R-:W-:Y:S02]  /*4ce0*/  ISETP.LT.OR P1, PT, R27.reuse, 0x9, !P3 ;  /* 0x000000091b00780c */ /* 0x040fe40005f21670 */
[----:B-1----:R-:W-:Y:S01]  /*4cf0*/  F2FP.SATFINITE.E4M3.F32.PACK_AB_MERGE_C R25, RZ, R22, RZ ;  /* 0x00000016ff19723e */ /* 0x002fe200048070ff */
[----:B------:R1:W-:Y:S01]  /*4d00*/  @!P5 STG.E.U8 desc[UR16][R8.64+0x30], R21 ;  /* 0x000030150800d986 */ /* 0x0003e2000c101110 */
[----:B------:R-:W-:Y:S02]  /*4d10*/  ISETP.GE.AND P3, PT, R28, 0x39, PT ;  /* 0x000000391c00780c */ /* 0x000fe40003f66270 */
[C---:B------:R-:W-:Y:S01]  /*4d20*/  ISETP.LT.OR P0, PT, R27.reuse, 0x9, !P0 ;  /* 0x000000091b00780c */ /* 0x040fe20004701670 */
[----:B------:R2:W-:Y:S01]  /*4d30*/  @!P6 STG.E.U8 desc[UR16][R8.64+0x31], R25 ;  /* 0x000031190800e986 */ /* 0x0005e2000c101110 */
[----:B------:R-:W-:-:S02]  /*4d40*/  ISETP.LT.OR P5, PT, R27, 0x1, !P3 ;  /* 0x000000011b00780c */ /* 0x000fc40005fa1670 */
[C---:B------:R-:W-:Y:S02]  /*4d50*/  ISETP.LT.OR P6, PT, R27.reuse, 0x1, !P2 ;  /* 0x000000011b00780c */ /* 0x040fe400057c1670 */
[C---:B------:R-:W-:Y:S02]  /*4d60*/  ISETP.LT.OR P3, PT, R27.reuse, 0x9, !P3 ;  /* 0x000000091b00780c */ /* 0x040fe40005f61670 */
[----:B------:R-:W-:Y:S02]  /*4d70*/  ISETP.LT.OR P2, PT, R27, 0x9, !P2 ;  /* 0x000000091b00780c */ /* 0x000fe40005741670 */
[----:B------:R-:W-:Y:S02]  /*4d80*/  F2FP.SATFINITE.E4M3.F32.PACK_AB_MERGE_C R19, RZ, R19, RZ ;  /* 0x00000013ff13723e */ /* 0x000fe400048070ff */
[----:B0-----:R-:W-:Y:S02]  /*4d90*/  F2FP.SATFINITE.E4M3.F32.PACK_AB_MERGE_C R15, RZ, R20, RZ ;  /* 0x00000014ff0f723e */ /* 0x001fe400048070ff */
[----:B------:R-:W-:Y:S01]  /*4da0*/  F2FP.SATFINITE.E4M3.F32.PACK_AB_MERGE_C R17, RZ, R17, RZ ;  /* 0x00000011ff11723e */ /* 0x000fe200048070ff */
[----:B------:R2:W-:Y:S01]  /*4db0*/  @!P1 STG.E.U8 desc[UR16][R10.64+0x30], R19 ;  /* 0x000030130a009986 */ /* 0x0005e2000c101110 */
[----:B-1----:R-:W-:-:S02]  /*4dc0*/  F2FP.SATFINITE.E4M3.F32.PACK_AB_MERGE_C R21, RZ, R18, RZ ;  /* 0x00000012ff15723e */ /* 0x002fc400048070ff */
[----:B------:R-:W-:Y:S01]  /*4dd0*/  F2FP.SATFINITE.E4M3.F32.PACK_AB_MERGE_C R13, RZ, R13, RZ ;  /* 0x0000000dff0d723e */ /* 0x000fe200048070ff */
[----:B------:R2:W-:Y:S01]  /*4de0*/  @!P0 STG.E.U8 desc[UR16][R10.64+0x31], R15 ;  /* 0x0000310f0a008986 */ /* 0x0005e2000c101110 */
[----:B------:R-:W-:-:S03]  /*4df0*/  F2FP.SATFINITE.E4M3.F32.PACK_AB_MERGE_C R23, RZ, R16, RZ ;  /* 0x00000010ff17723e */ /* 0x000fc600048070ff */
[----:B------:R2:W-:Y:S04]  /*4e00*/  @!P5 STG.E.U8 desc[UR16][R8.64+0x38], R17 ;  /* 0x000038110800d986 */ /* 0x0005e8000c101110 */
[----:B------:R2:W-:Y:S04]  /*4e10*/  @!P6 STG.E.U8 desc[UR16][R8.64+0x39], R21 ;  /* 0x000039150800e986 */ /* 0x0005e8000c101110 */
[----:B------:R2:W-:Y:S04]  /*4e20*/  @!P3 STG.E.U8 desc[UR16][R10.64+0x38], R13 ;  /* 0x0000380d0a00b986 */ /* 0x0005e8000c101110 */
[----:B------:R2:W-:Y:S02]  /*4e30*/  @!P2 STG.E.U8 desc[UR16][R10.64+0x39], R23 ;  /* 0x000039170a00a986 */ /* 0x0005e4000c101110 */
.L_x_103:
[----:B------:R-:W-:Y:S05]  /*4e40*/  BSYNC B0 ;  /* 0x0000000000007941 */ /* 0x000fea0003800000 */
.L_x_37:
[----:B------:R-:W-:Y:S01]  /*4e50*/  ULDC UR6, c[0x0][0xc] ;  /* 0x0000030000067ab9 */ /* 0x000fe20000000800 */
[----:B------:R-:W-:Y:S01]  /*4e60*/  ULDC UR7, c[0x0][0x10] ;  /* 0x0000040000077ab9 */ /* 0x000fe20000000800 */
[----:B0-23--:R-:W0:Y:S01]  /*4e70*/  LDC R9, c[0x0][0x14] ;  /* 0x00000500ff097b82 */ /* 0x00de220000000800 */
[----:B------:R-:W-:Y:S01]  /*4e80*/  UIMAD.WIDE.U32 UR6, UR6, UR7, URZ ;  /* 0x00000007060672a5 */ /* 0x000fe2000f8e003f */
[----:B-----5:R-:W-:Y:S01]  /*4e90*/  PRMT R8, RZ, 0x7610, R8 ;  /* 0x00007610ff087816 */ /* 0x020fe20000000008 */
[----:B------:R-:W-:Y:S02]  /*4ea0*/  IMAD.MOV.U32 R15, RZ, RZ, -0x1 ;  /* 0xffffffffff0f7424 */ /* 0x000fe400078e00ff */
[----:B------:R-:W-:Y:S02]  /*4eb0*/  IMAD.MOV.U32 R73, RZ, RZ, -0x1 ;  /* 0xffffffffff497424 */ /* 0x000fe400078e00ff */
[----:B0-----:R-:W-:-:S04]  /*4ec0*/  IMAD.WIDE.U32 R4, R9, UR6, R4 ;  /* 0x0000000609047c25 */ /* 0x001fc8000f8e0004 */
[----:B------:R-:W-:Y:S01]  /*4ed0*/  IMAD R9, R9, UR7, RZ ;  /* 0x0000000709097c24 */ /* 0x000fe2000f8e02ff */
[----:B------:R-:W-:Y:S02]  /*4ee0*/  ULDC.64 UR6, c[0x0][0x650] ;  /* 0x0001940000067ab9 */ /* 0x000fe40000000a00 */
[----:B------:R-:W-:Y:S01]  /*4ef0*/  ISETP.GE.U32.AND P0, PT, R4, UR6, PT ;  /* 0x0000000604007c0c */ /* 0x000fe2000bf06070 */
[----:B------:R-:W-:-:S05]  /*4f00*/  IMAD.IADD R5, R5, 0x1, R9 ;  /* 0x0000000105057824 */ /* 0x000fca00078e0209 */
[----:B------:R-:W-:-:S13]  /*4f10*/  ISETP.GE.U32.AND.EX P0, PT, R5, UR7, PT, P0 ;  /* 0x0000000705007c0c */ /* 0x000fda000bf06100 */
[----:B------:R-:W-:Y:S05]  /*4f20*/  @P0 BRA `(.L_x_104) ;  /* 0x0000000400600947 */ /* 0x000fea0003800000 */
[----:B------:R-:W0:Y:S01]  /*4f30*/  S2R R22, SR_CTAID.X ;  /* 0x0000000000167919 */ /* 0x000e220000002500 */
[----:B------:R-:W2:Y:S01]  /*4f40*/  LDC.64 R16, c[0x0][0x628] ;  /* 0x00018a00ff107b82 */ /* 0x000ea20000000a00 */
[----:B------:R-:W-:Y:S01]  /*4f50*/  ULDC UR6, c[0x0][0x150] ;  /* 0x0000540000067ab9 */ /* 0x000fe20000000800 */
[----:B------:R-:W-:Y:S01]  /*4f60*/  IMAD.MOV.U32 R14, RZ, RZ, R4 ;  /* 0x000000ffff0e7224 */ /* 0x000fe200078e0004 */
[----:B-1--4-:R-:W1:Y:S01]  /*4f70*/  S2R R24, SR_CTAID.Y ;  /* 0x0000000000187919 */ /* 0x012e620000002600 */
[----:B------:R-:W-:-:S04]  /*4f80*/  IMAD.MOV.U32 R15, RZ, RZ, R5 ;  /* 0x000000ffff0f7224 */ /* 0x000fc800078e0005 */
[----:B------:R-:W3:Y:S08]  /*4f90*/  LDC R25, c[0x0][0x144] ;  /* 0x00005100ff197b82 */ /* 0x000ef00000000800 */
[----:B------:R-:W4:Y:S08]  /*4fa0*/  LDC R18, c[0x0][0x630] ;  /* 0x00018c00ff127b82 */ /* 0x000f300000000800 */
[----:B------:R-:W1:Y:S01]  /*4fb0*/  LDC.64 R20, c[0x0][0x620] ;  /* 0x00018800ff147b82 */ /* 0x000e620000000a00 */
[----:B--2---:R-:W-:-:S04]  /*4fc0*/  ISETP.NE.U32.AND P0, PT, R16, RZ, PT ;  /* 0x000000ff1000720c */ /* 0x004fc80003f05070 */
[----:B------:R-:W-:Y:S02]  /*4fd0*/  ISETP.NE.AND.EX P0, PT, R17, RZ, PT, P0 ;  /* 0x000000ff1100720c */ /* 0x000fe40003f05300 */
[----:B0-----:R-:W-:-:S05]  /*4fe0*/  I2FP.F32.U32 R8, R22 ;  /* 0x0000001600087245 */ /* 0x001fca0000201000 */
[----:B------:R-:W-:-:S04]  /*4ff0*/  FMUL R8, R8, UR6 ;  /* 0x0000000608087c20 */ /* 0x000fc80008400000 */
[----:B------:R0:W2:Y:S02]  /*5000*/  F2I.U32.TRUNC.NTZ R23, R8 ;  /* 0x0000000800177305 */ /* 0x0000a4000020f000 */
[----:B---34-:R-:W-:Y:S05]  /*5010*/  @!P0 BRA `(.L_x_105) ;  /* 0x0000000000288947 */ /* 0x018fea0003800000 */
[----:B------:R-:W3:Y:S02]  /*5020*/  LDC R9, c[0x0][0x634] ;  /* 0x00018d00ff097b82 */ /* 0x000ee40000000800 */
[----:B---3--:R-:W-:-:S05]  /*5030*/  IADD3 R13, P0, R4, R9, RZ ;  /* 0x00000009040d7210 */ /* 0x008fca0007f1e0ff */
[----:B------:R-:W-:-:S04]  /*5040*/  IMAD.X R19, RZ, RZ, R5, P0 ;  /* 0x000000ffff137224 */ /* 0x000fc800000e0605 */
[----:B0-----:R-:W-:-:S04]  /*5050*/  IMAD.WIDE.U32 R8, R19, R16, RZ ;  /* 0x0000001013087225 */ /* 0x001fc800078e00ff */
[----:B------:R-:W-:-:S04]  /*5060*/  IMAD.WIDE.U32 R10, P0, R13, R17, R8 ;  /* 0x000000110d0a7225 */ /* 0x000fc80007800008 */
[----:B------:R-:W-:-:S04]  /*5070*/  IMAD.WIDE.U32 R8, R13, R16, RZ ;  /* 0x000000100d087225 */ /* 0x000fc800078e00ff */
[----:B------:R-:W-:Y:S01]  /*5080*/  IMAD.X R15, RZ, RZ, RZ, P0 ;  /* 0x000000ffff0f7224 */ /* 0x000fe200000e06ff */
[----:B------:R-:W-:Y:S01]  /*5090*/  IADD3 RZ, P0, R9, R10, RZ ;  /* 0x0000000a09ff7210 */ /* 0x000fe20007f1e0ff */
[----:B------:R-:W-:-:S04]  /*50a0*/  IMAD.MOV.U32 R14, RZ, RZ, R11 ;  /* 0x000000ffff0e7224 */ /* 0x000fc800078e000b */
[----:B------:R-:W-:-:S08]  /*50b0*/  IMAD.WIDE.U32.X R14, R19, R17, R14, P0 ;  /* 0x00000011130e7225 */ /* 0x000fd000000e040e */
.L_x_105:
[----:B------:R-:W3:Y:S01]  /*50c0*/  LDC.64 R30, c[0x0][0x640] ;  /* 0x00019000ff1e7b82 */ /* 0x000ee20000000a00 */
[-C--:B------:R-:W-:Y:S01]  /*50d0*/  SHF.R.U64 R73, R14, R18.reuse, R15 ;  /* 0x000000120e497219 */ /* 0x080fe2000000120f */
[----:B--2---:R-:W-:Y:S01]  /*50e0*/  IMAD.MOV R23, RZ, RZ, -R23 ;  /* 0x000000ffff177224 */ /* 0x004fe200078e0a17 */
[----:B0-----:R-:W-:Y:S01]  /*50f0*/  SHF.R.U32.HI R8, RZ, R18, R15 ;  /* 0x00000012ff087219 */ /* 0x001fe2000001160f */
[----:B------:R-:W-:Y:S01]  /*5100*/  ULDC UR6, c[0x0][0x154] ;  /* 0x0000550000067ab9 */ /* 0x000fe20000000800 */
[----:B------:R-:W-:Y:S01]  /*5110*/  IADD3 R11, P0, RZ, -R73, RZ ;  /* 0x80000049ff0b7210 */ /* 0x000fe20007f1e0ff */
[----:B------:R-:W-:Y:S02]  /*5120*/  IMAD R23, R25, R23, R22 ;  /* 0x0000001719177224 */ /* 0x000fe400078e0216 */
[----:B------:R-:W0:Y:S01]  /*5130*/  LDC R14, c[0x0][0x618] ;  /* 0x00018600ff0e7b82 */ /* 0x000e220000000800 */
[----:B------:R-:W-:Y:S02]  /*5140*/  IMAD.MOV.U32 R13, RZ, RZ, 0x1 ;  /* 0x00000001ff0d7424 */ /* 0x000fe400078e00ff */
[----:B------:R-:W-:-:S04]  /*5150*/  IMAD.X R9, RZ, RZ, ~R8, P0 ;  /* 0x000000ffff097224 */ /* 0x000fc800000e0e08 */
[-C--:B-1----:R-:W-:Y:S01]  /*5160*/  IMAD R10, R9, R20.reuse, RZ ;  /* 0x00000014090a7224 */ /* 0x082fe200078e02ff */
[----:B------:R-:W1:Y:S01]  /*5170*/  LDC R26, c[0x0][0x608] ;  /* 0x00018200ff1a7b82 */ /* 0x000e620000000800 */
[----:B------:R-:W-:-:S04]  /*5180*/  IMAD.WIDE.U32 R8, R11, R20, R4 ;  /* 0x000000140b087225 */ /* 0x000fc800078e0004 */
[----:B------:R-:W-:Y:S01]  /*5190*/  IMAD R11, R11, R21, R10 ;  /* 0x000000150b0b7224 */ /* 0x000fe200078e020a */
[----:B------:R-:W-:Y:S02]  /*51a0*/  I2FP.F32.U32 R10, R24 ;  /* 0x00000018000a7245 */ /* 0x000fe40000201000 */
[----:B------:R-:W2:Y:S01]  /*51b0*/  LDC R28, c[0x0][0x658] ;  /* 0x00019600ff1c7b82 */ /* 0x000ea20000000800 */
[----:B------:R-:W-:Y:S01]  /*51c0*/  IMAD.IADD R9, R9, 0x1, R11 ;  /* 0x0000000109097824 */ /* 0x000fe200078e020b */
[----:B---3--:R-:W-:Y:S01]  /*51d0*/  ISETP.NE.U32.AND P0, PT, R30, RZ, PT ;  /* 0x000000ff1e00720c */ /* 0x008fe20003f05070 */
[----:B------:R-:W-:Y:S01]  /*51e0*/  FMUL R10, R10, UR6 ;  /* 0x000000060a0a7c20 */ /* 0x000fe20008400000 */
[----:B------:R-:W-:Y:S02]  /*51f0*/  IMAD.MOV.U32 R11, RZ, RZ, -0x1 ;  /* 0xffffffffff0b7424 */ /* 0x000fe400078e00ff */
[----:B------:R-:W-:Y:S01]  /*5200*/  ISETP.NE.AND.EX P0, PT, R31, RZ, PT, P0 ;  /* 0x000000ff1f00720c */ /* 0x000fe20003f05300 */
[----:B------:R3:W4:Y:S01]  /*5210*/  F2I.U32.TRUNC.NTZ R19, R10 ;  /* 0x0000000a00137305 */ /* 0x000722000020f000 */
[----:B------:R-:W3:Y:S01]  /*5220*/  LDC R21, c[0x0][0x148] ;  /* 0x00005200ff157b82 */ /* 0x000ee20000000800 */
[----:B0-----:R-:W-:-:S02]  /*5230*/  SHF.R.U64 R18, R8, R14, R9 ;  /* 0x0000000e08127219 */ /* 0x001fc40000001209 */
[----:B------:R-:W-:-:S05]  /*5240*/  SHF.R.U32.HI R9, RZ, R14, R9 ;  /* 0x0000000eff097219 */ /* 0x000fca0000011609 */
[----:B------:R-:W0:Y:S01]  /*5250*/  LDC R22, c[0x0][0x600] ;  /* 0x00018000ff167b82 */ /* 0x000e220000000800 */
[-CC-:B-1----:R-:W-:Y:S02]  /*5260*/  SHF.R.U64 R16, R18, R26.reuse, R9.reuse ;  /* 0x0000001a12107219 */ /* 0x182fe40000001209 */
[----:B------:R-:W-:-:S05]  /*5270*/  SHF.R.U32.HI R9, RZ, R26, R9 ;  /* 0x0000001aff097219 */ /* 0x000fca0000011609 */
[----:B------:R-:W1:Y:S01]  /*5280*/  LDC R27, c[0x0][0x648] ;  /* 0x00019200ff1b7b82 */ /* 0x000e620000000800 */
[-CC-:B--2---:R-:W-:Y:S02]  /*5290*/  SHF.R.U64 R20, R16, R28.reuse, R9.reuse ;  /* 0x0000001c10147219 */ /* 0x184fe40000001209 */
[-C--:B------:R-:W-:Y:S02]  /*52a0*/  SHF.L.U32 R11, R11, R28.reuse, RZ ;  /* 0x0000001c0b0b7219 */ /* 0x080fe400000006ff */
[-C--:B------:R-:W-:Y:S01]  /*52b0*/  SHF.R.U32.HI R9, RZ, R28.reuse, R9 ;  /* 0x0000001cff097219 */ /* 0x080fe20000011609 */
[----:B------:R-:W-:Y:S01]  /*52c0*/  IMAD.MOV.U32 R8, RZ, RZ, R20 ;  /* 0x000000ffff087224 */ /* 0x000fe200078e0014 */
[----:B------:R-:W-:Y:S01]  /*52d0*/  SHF.L.U32 R26, R13, R28, RZ ;  /* 0x0000001c0d1a7219 */ /* 0x000fe200000006ff */
[----:B------:R-:W2:Y:S01]  /*52e0*/  LDC R29, c[0x0][0x638] ;  /* 0x00018e00ff1d7b82 */ /* 0x000ea20000000800 */
[----:B------:R-:W-:-:S07]  /*52f0*/  LOP3.LUT R25, RZ, R11, RZ, 0x33, !PT ;  /* 0x0000000bff197212 */ /* 0x000fce00078e33ff */
[----:B------:R-:W0:Y:S01]  /*5300*/  LDC R32, c[0x0][0x610] ;  /* 0x00018400ff207b82 */ /* 0x000e220000000800 */
[----:B----4-:R-:W-:Y:S05]  /*5310*/  @!P0 BRA `(.L_x_106) ;  /* 0x0000000000288947 */ /* 0x010fea0003800000 */
[----:B------:R-:W4:Y:S02]  /*5320*/  LDC R13, c[0x0][0x64c] ;  /* 0x00019300ff0d7b82 */ /* 0x000f240000000800 */
[----:B----4-:R-:W-:-:S05]  /*5330*/  IADD3 R13, P0, R20, R13, RZ ;  /* 0x0000000d140d7210 */ /* 0x010fca0007f1e0ff */
[----:B------:R-:W-:-:S04]  /*5340*/  IMAD.X R17, RZ, RZ, R9, P0 ;  /* 0x000000ffff117224 */ /* 0x000fc800000e0609 */
[----:B------:R-:W-:-:S04]  /*5350*/  IMAD.WIDE.U32 R8, R17, R30, RZ ;  /* 0x0000001e11087225 */ /* 0x000fc800078e00ff */
[----:B---3--:R-:W-:-:S04]  /*5360*/  IMAD.WIDE.U32 R10, P0, R13, R31, R8 ;  /* 0x0000001f0d0a7225 */ /* 0x008fc80007800008 */
[----:B------:R-:W-:-:S04]  /*5370*/  IMAD.WIDE.U32 R8, R13, R30, RZ ;  /* 0x0000001e0d087225 */ /* 0x000fc800078e00ff */
[----:B------:R-:W-:Y:S01]  /*5380*/  IMAD.X R15, RZ, RZ, RZ, P0 ;  /* 0x000000ffff0f7224 */ /* 0x000fe200000e06ff */
[----:B------:R-:W-:Y:S01]  /*5390*/  IADD3 RZ, P0, R9, R10, RZ ;  /* 0x0000000a09ff7210 */ /* 0x000fe20007f1e0ff */
[----:B------:R-:W-:-:S04]  /*53a0*/  IMAD.MOV.U32 R14, RZ, RZ, R11 ;  /* 0x000000ffff0e7224 */ /* 0x000fc800078e000b */
[----:B------:R-:W-:-:S08]  /*53b0*/  IMAD.WIDE.U32.X R8, R17, R31, R14, P0 ;  /* 0x0000001f11087225 */ /* 0x000fd000000e040e */
.L_x_106:
[----:B-1----:R-:W-:Y:S01]  /*53c0*/  SHF.R.U64 R8, R8, R27, R9 ;  /* 0x0000001b08087219 */ /* 0x002fe20000001209 */
[----:B0-----:R-:W-:Y:S01]  /*53d0*/  VIADD R13, R22, 0xffffffff ;  /* 0xffffffff160d7836 */ /* 0x001fe20000000000 */
[----:B------:R-:W-:Y:S01]  /*53e0*/  LOP3.LUT R11, R16, R25, RZ, 0xc0, !PT ;  /* 0x00000019100b7212 */ /* 0x000fe200078ec0ff */
[----:B------:R-:W-:Y:S02]  /*53f0*/  IMAD.MOV R19, RZ, RZ, -R19 ;  /* 0x000000ffff137224 */ /* 0x000fe400078e0a13 */
[----:B------:R-:W-:Y:S02]  /*5400*/  IMAD.MOV R9, RZ, RZ, -R8 ;  /* 0x000000ffff097224 */ /* 0x000fe400078e0a08 */
[----:B------:R-:W-:Y:S01]  /*5410*/  IMAD R26, R26, R8, R11 ;  /* 0x000000081a1a7224 */ /* 0x000fe200078e020b */
[----:B------:R-:W-:Y:S01]  /*5420*/  LOP3.LUT R11, R18, R13, RZ, 0xc0, !PT ;  /* 0x0000000d120b7212 */ /* 0x000fe200078ec0ff */
[----:B---3--:R-:W-:Y:S02]  /*5430*/  @P4 IMAD R23, R21, R19, R24 ;  /* 0x0000001315174224 */ /* 0x008fe400078e0218 */
[----:B--2---:R-:W-:-:S02]  /*5440*/  IMAD R8, R9, R29, R20 ;  /* 0x0000001d09087224 */ /* 0x004fc400078e0214 */
[----:B------:R-:W-:Y:S02]  /*5450*/  IMAD R26, R26, R32, R23 ;  /* 0x000000201a1a7224 */ /* 0x000fe400078e0217 */
[----:B------:R-:W-:Y:S02]  /*5460*/  IMAD R9, R8, R22, R11 ;  /* 0x0000001608097224 */ /* 0x000fe400078e020b */
[----:B------:R-:W-:-:S03]  /*5470*/  IMAD.MOV.U32 R10, RZ, RZ, 0x1 ;  /* 0x00000001ff0a7424 */ /* 0x000fc600078e00ff */
[----:B------:R-:W-:Y:S02]  /*5480*/  SEL R15, R9, R26, !P4 ;  /* 0x0000001a090f7207 */ /* 0x000fe40006000000 */
[----:B------:R-:W-:Y:S02]  /*5490*/  PRMT R8, R10, 0x7610, R8 ;  /* 0x000076100a087816 */ /* 0x000fe40000000008 */
[----:B------:R-:W-:-:S07]  /*54a0*/  SEL R26, R26, R9, !P4 ;  /* 0x000000091a1a7207 */ /* 0x000fce0006000000 */
.L_x_104:
[----:B------:R-:W-:Y:S01]  /*54b0*/  LOP3.LUT P0, RZ, R8, 0xff, RZ, 0xc0, !PT ;  /* 0x000000ff08ff7812 */ /* 0x000fe2000780c0ff */
[----:B------:R-:W-:-:S12]  /*54c0*/  IMAD.MOV.U32 R71, RZ, RZ, R26 ;  /* 0x000000ffff477224 */ /* 0x000fd800078e001a */
[----:B------:R-:W-:Y:S05]  /*54d0*/  @P0 BRA `(.L_x_107) ;  /* 0xffffffbc00300947 */ /* 0x000fea000383ffff */
[----:B------:R-:W-:Y:S05]  /*54e0*/  EXIT ;  /* 0x000000000000794d */ /* 0x000fea0003800000 */
.L_x_7:
[----:B0-----:R-:W-:Y:S01]  /*54f0*/  ULDC.64 UR4, c[0x0][0x650] ;  /* 0x0001940000047ab9 */ /* 0x001fe20000000a00 */
        /* <DEDUP_REMOVED lines=25> */
.L_x_109:
[----:B------:R-:W0:Y:S01]  /*5690*/  LDC.64 R28, c[0x0][0x640] ;  /* 0x00019000ff1c7b82 */ /* 0x000e220000000a00 */
[-CC-:B------:R-:W-:Y:S01]  /*56a0*/  SHF.R.U64 R21, R16, R6.reuse, R17.reuse ;  /* 0x0000000610157219 */ /* 0x180fe20000001211 */
[----:B------:R-:W-:Y:S01]  /*56b0*/  IMAD.MOV.U32 R31, RZ, RZ, 0x1 ;  /* 0x00000001ff1f7424 */ /* 0x000fe200078e00ff */
[----:B------:R-:W-:Y:S02]  /*56c0*/  SHF.R.U32.HI R3, RZ, R6, R17 ;  /* 0x00000006ff037219 */ /* 0x000fe40000011611 */
[----:B------:R-:W-:-:S03]  /*56d0*/  IADD3 R15, P0, RZ, -R21, RZ ;  /* 0x80000015ff0f7210 */ /* 0x000fc60007f1e0ff */
[----:B------:R-:W1:Y:S02]  /*56e0*/  LDC R14, c[0x0][0x618] ;  /* 0x00018600ff0e7b82 */ /* 0x000e640000000800 */
[----:B------:R-:W-:Y:S02]  /*56f0*/  IMAD.X R3, RZ, RZ, ~R3, P0 ;  /* 0x000000ffff037224 */ /* 0x000fe400000e0e03 */
[----:B------:R-:W-:-:S04]  /*5700*/  IMAD.WIDE.U32 R12, R15, R22, R4 ;  /* 0x000000160f0c7225 */ /* 0x000fc800078e0004 */
[----:B------:R-:W2:Y:S01]  /*5710*/  LDC R16, c[0x0][0x608] ;  /* 0x00018200ff107b82 */ /* 0x000ea20000000800 */
[----:B------:R-:W-:-:S04]  /*5720*/  IMAD R6, R3, R22, RZ ;  /* 0x0000001603067224 */ /* 0x000fc800078e02ff */
[----:B------:R-:W-:-:S03]  /*5730*/  IMAD R3, R15, R23, R6 ;  /* 0x000000170f037224 */ /* 0x000fc600078e0206 */
[----:B------:R-:W3:Y:S01]  /*5740*/  LDC R26, c[0x0][0x658] ;  /* 0x00019600ff1a7b82 */ /* 0x000ee20000000800 */
[----:B------:R-:W-:Y:S01]  /*5750*/  IMAD.IADD R3, R13, 0x1, R3 ;  /* 0x000000010d037824 */ /* 0x000fe200078e0203 */
[----:B0-----:R-:W-:Y:S01]  /*5760*/  ISETP.NE.U32.AND P0, PT, R28, RZ, PT ;  /* 0x000000ff1c00720c */ /* 0x001fe20003f05070 */
[----:B------:R-:W-:-:S03]  /*5770*/  IMAD.MOV.U32 R13, RZ, RZ, -0x1 ;  /* 0xffffffffff0d7424 */ /* 0x000fc600078e00ff */
        /* <DEDUP_REMOVED lines=25> */
.L_x_110:
[----:B-1----:R-:W-:Y:S01]  /*5910*/  SHF.R.U64 R6, R12, R25, R13 ;  /* 0x000000190c067219 */ /* 0x002fe2000000120d */
[----:B0-----:R-:W-:Y:S01]  /*5920*/  VIADD R13, R24, 0xffffffff ;  /* 0xffffffff180d7836 */ /* 0x001fe20000000000 */
[----:B------:R-:W-:Y:S01]  /*5930*/  SHF.L.U32 R9, R31, R26, RZ ;  /* 0x0000001a1f097219 */ /* 0x000fe200000006ff */
[----:B------:R-:W-:Y:S01]  /*5940*/  @P4 IMAD R10, R11, R20, R8 ;  /* 0x000000140b0a4224 */ /* 0x000fe200078e0208 */
[----:B------:R-:W-:Y:S01]  /*5950*/  LOP3.LUT R3, R22, R33, RZ, 0xc0, !PT ;  /* 0x0000002116037212 */ /* 0x000fe200078ec0ff */
[----:B------:R-:W-:Y:S01]  /*5960*/  IMAD.MOV R12, RZ, RZ, -R6 ;  /* 0x000000ffff0c7224 */ /* 0x000fe200078e0a06 */
[----:B------:R-:W-:Y:S01]  /*5970*/  LOP3.LUT R18, R18, R13, RZ, 0xc0, !PT ;  /* 0x0000000d12127212 */ /* 0x000fe200078ec0ff */
[----:B------:R-:W-:Y:S02]  /*5980*/  IMAD.MOV.U32 R8, RZ, RZ, 0x1 ;  /* 0x00000001ff087424 */ /* 0x000fe400078e00ff */
[----:B------:R-:W-:Y:S02]  /*5990*/  IMAD R9, R9, R6, R3 ;  /* 0x0000000609097224 */ /* 0x000fe400078e0203 */
[----:B--2---:R-:W-:-:S02]  /*59a0*/  IMAD R3, R12, R27, R23 ;  /* 0x0000001b0c037224 */ /* 0x004fc400078e0217 */
[----:B---3--:R-:W-:Y:S02]  /*59b0*/  IMAD R6, R9, R30, R10 ;  /* 0x0000001e09067224 */ /* 0x008fe400078e020a */
[----:B------:R-:W-:Y:S01]  /*59c0*/  IMAD R9, R3, R24, R18 ;  /* 0x0000001803097224 */ /* 0x000fe200078e0212 */
[----:B------:R-:W-:Y:S01]  /*59d0*/  PRMT R3, R8, 0x7610, R3 ;  /* 0x0000761008037816 */ /* 0x000fe20000000003 */
[----:B------:R-:W-:-:S03]  /*59e0*/  IMAD.MOV.U32 R16, RZ, RZ, R21 ;  /* 0x000000ffff107224 */ /* 0x000fc600078e0015 */
[----:B------:R-:W-:Y:S02]  /*59f0*/  SEL R12, R9, R6, !P4 ;  /* 0x00000006090c7207 */ /* 0x000fe40006000000 */
[----:B------:R-:W-:-:S07]  /*5a00*/  SEL R6, R6, R9, !P4 ;  /* 0x0000000906067207 */ /* 0x000fce0006000000 */
.L_x_108:
[----:B------:R-:W-:-:S08]  /*5a10*/  NOP ;  /* 0x0000000000007918 */ /* 0x000fd00000000000 */
[----:B------:R-:W0:-:S00]  /*5a20*/  USETMAXREG.DEALLOC.CTAPOOL 0x28 ;  /* 0x00000028000079c8 */ /* 0x000e0000080e0500 */
[----:B0-----:R-:W-:-:S13]  /*5a30*/  ISETP.NE.AND P0, PT, R7, RZ, PT ;  /* 0x000000ff0700720c */ /* 0x001fda0003f05270 */
[----:B------:R-:W-:Y:S05]  /*5a40*/  @P0 EXIT ;  /* 0x000000000000094d */ /* 0x000fea0003800000 */
[----:B------:R-:W-:Y:S01]  /*5a50*/  LOP3.LUT P0, RZ, R3, 0xff, RZ, 0xc0, !PT ;  /* 0x000000ff03ff7812 */ /* 0x000fe2000780c0ff */
[----:B------:R-:W-:Y:S02]  /*5a60*/  IMAD.MOV.U32 R11, RZ, RZ, 0x1 ;  /* 0x00000001ff0b7424 */ /* 0x000fe400078e00ff */
[----:B------:R-:W-:-:S10]  /*5a70*/  IMAD.MOV.U32 R15, RZ, RZ, RZ ;  /* 0x000000ffff0f7224 */ /* 0x000fd400078e00ff */
[----:B------:R-:W-:Y:S05]  /*5a80*/  @!P0 BRA `(.L_x_111) ;  /* 0x0000000c00748947 */ /* 0x000fea0003800000 */
[----:B------:R-:W0:Y:S01]  /*5a90*/  LDC R3, c[0x0][0x28c] ;  /* 0x0000a300ff037b82 */ /* 0x000e220000000800 */
[----:B------:R-:W-:Y:S01]  /*5aa0*/  ULDC UR5, c[0x0][0x658] ;  /* 0x0001960000057ab9 */ /* 0x000fe20000000800 */
[----:B------:R-:W-:Y:S01]  /*5ab0*/  UMOV UR11, 0xffffffff ;  /* 0xffffffff000b7882 */ /* 0x000fe20000000000 */
[----:B------:R-:W-:Y:S01]  /*5ac0*/  UMOV UR16, 0x1 ;  /* 0x0000000100107882 */ /* 0x000fe20000000000 */
[----:B------:R-:W-:Y:S01]  /*5ad0*/  USHF.L.U32 UR11, UR11, UR5, URZ ;  /* 0x000000050b0b7299 */ /* 0x000fe2000800063f */
[----:B------:R-:W-:Y:S01]  /*5ae0*/  BSSY B0, `(.L_x_111) ;  /* 0x00000d7000007945 */ /* 0x000fe20003800000 */
[----:B------:R-:W-:Y:S01]  /*5af0*/  ULDC UR9, c[0x0][0xc] ;  /* 0x0000030000097ab9 */ /* 0x000fe20000000800 */
[----:B------:R-:W-:Y:S01]  /*5b00*/  ULDC UR12, c[0x0][0x10] ;  /* 0x00000400000c7ab9 */ /* 0x000fe20000000800 */
[----:B------:R-:W1:Y:S01]  /*5b10*/  S2UR UR8, SR_CgaCtaId ;  /* 0x00000000000879c3 */ /* 0x000e620000008800 */
[----:B------:R-:W-:Y:S01]  /*5b20*/  ULOP3.LUT UR13, URZ, UR11, URZ, 0x33, !UPT ;  /* 0x0000000b3f0d7292 */ /* 0x000fe2000f8e333f */
[----:B------:R-:W-:Y:S01]  /*5b30*/  IMAD.MOV.U32 R13, RZ, RZ, 0x1 ;  /* 0x00000001ff0d7424 */ /* 0x000fe200078e00ff */
[----:B------:R-:W-:Y:S01]  /*5b40*/  LOP3.LUT R14, R2, 0x2, RZ, 0xfc, !PT ;  /* 0x00000002020e7812 */ /* 0x000fe200078efcff */
[----:B------:R-:W-:Y:S01]  /*5b50*/  IMAD.MOV.U32 R11, RZ, RZ, 0x1 ;  /* 0x00000001ff0b7424 */ /* 0x000fe200078e00ff */
[----:B------:R-:W-:Y:S01]  /*5b60*/  ULDC UR4, c[0x0][0x600] ;  /* 0x0001800000047ab9 */ /* 0x000fe20000000800 */
[----:B------:R-:W-:Y:S01]  /*5b70*/  IMAD.MOV.U32 R15, RZ, RZ, RZ ;  /* 0x000000ffff0f7224 */ /* 0x000fe200078e00ff */
[----:B------:R-:W-:Y:S01]  /*5b80*/  UMOV UR15, 0x5 ;  /* 0x00000005000f7882 */ /* 0x000fe20000000000 */
[----:B------:R-:W-:-:S02]  /*5b90*/  UIADD3 UR4, UR4, -0x1, URZ ;  /* 0xffffffff04047890 */ /* 0x000fc4000fffe03f */
[----:B------:R-:W-:Y:S01]  /*5ba0*/  USHF.L.U32 UR5, UR16, UR5, URZ ;  /* 0x0000000510057299 */ /* 0x000fe2000800063f */
[----:B------:R-:W-:Y:S01]  /*5bb0*/  ULDC.64 UR28, c[0x0][0x198] ;  /* 0x00006600001c7ab9 */ /* 0x000fe20000000a00 */
[----:B0-----:R-:W-:-:S05]  /*5bc0*/  VIADD R3, R3, 0x3f ;  /* 0x0000003f03037836 */ /* 0x001fca0000000000 */
[----:B------:R-:W-:Y:S01]  /*5bd0*/  SHF.R.S32.HI R8, RZ, 0x1f, R3 ;  /* 0x0000001fff087819 */ /* 0x000fe20000011403 */
[----:B-1----:R-:W-:-:S03]  /*5be0*/  ULOP3.LUT UR10, UR8, 0x1, URZ, 0xc0, !UPT ;  /* 0x00000001080a7892 */ /* 0x002fc6000f8ec03f */
[----:B------:R-:W-:Y:S01]  /*5bf0*/  LEA.HI R8, R8, R3, RZ, 0x6 ;  /* 0x0000000308087211 */ /* 0x000fe200078f30ff */
[----:B------:R-:W-:Y:S02]  /*5c00*/  USHF.R.U32.HI UR27, URZ, 0x1, UR8 ;  /* 0x000000013f1b7899 */ /* 0x000fe40008011608 */
[----:B------:R-:W-:Y:S01]  /*5c10*/  USHF.L.U32 UR6, UR8, 0x5, URZ ;  /* 0x0000000508067899 */ /* 0x000fe2000800063f */
[----:B------:R-:W-:Y:S01]  /*5c20*/  SHF.R.S32.HI R10, RZ, 0x6, R8 ;  /* 0x00000006ff0a7819 */ /* 0x000fe20000011408 */
[----:B------:R-:W-:Y:S02]  /*5c30*/  USHF.L.U32 UR7, UR8, 0xb, URZ ;  /* 0x0000000b08077899 */ /* 0x000fe4000800063f */
[----:B------:R-:W-:Y:S02]  /*5c40*/  ULOP3.LUT UR8, UR8, 0xfffffffe, URZ, 0xc0, !UPT ;  /* 0xfffffffe08087892 */ /* 0x000fe4000f8ec03f */
[----:B------:R-:W-:Y:S01]  /*5c50*/  UISETP.GT.U32.AND UP0, UPT, UR10, 0xffff, UPT ;  /* 0x0000ffff0a00788c */ /* 0x000fe2000bf04070 */
[----:B------:R-:W-:Y:S01]  /*5c60*/  VIADD R3, R10, 0x1 ;  /* 0x000000010a037836 */ /* 0x000fe20000000000 */
[----:B------:R-:W-:-:S02]  /*5c70*/  USHF.L.U32 UR14, UR16, UR8, URZ ;  /* 0x00000008100e7299 */ /* 0x000fc4000800063f */
[----:B------:R-:W-:Y:S02]  /*5c80*/  ULOP3.LUT UR11, UR8, 0x1, URZ, 0xfc, !UPT ;  /* 0x00000001080b7892 */ /* 0x000fe4000f8efc3f */
[----:B------:R-:W-:Y:S02]  /*5c90*/  UIMAD.WIDE.U32 UR8, UR9, UR12, URZ ;  /* 0x0000000c090872a5 */ /* 0x000fe4000f8e003f */
[----:B------:R-:W-:Y:S01]  /*5ca0*/  USEL UR10, UR10, 0xffff, !UP0 ;  /* 0x0000ffff0a0a7887 */ /* 0x000fe2000c000000 */
[----:B------:R-:W-:Y:S01]  /*5cb0*/  ULDC UR12, c[0x0][0x14] ;  /* 0x00000500000c7ab9 */ /* 0x000fe20000000800 */
[----:B------:R-:W-:Y:S02]  /*5cc0*/  USHF.L.U32 UR11, UR16, UR11, URZ ;  /* 0x0000000b100b7299 */ /* 0x000fe4000800063f */
[----:B------:R-:W-:Y:S02]  /*5cd0*/  UIMAD.WIDE.U32 UR24, UR8, UR12, URZ ;  /* 0x0000000c081872a5 */ /* 0x000fe4000f8e003f */
[----:B------:R-:W-:-:S02]  /*5ce0*/  UIMAD UR21, UR9, UR12, URZ ;  /* 0x0000000c091572a4 */ /* 0x000fc4000f8e023f */
[----:B------:R-:W-:Y:S02]  /*5cf0*/  ULOP3.LUT UR10, UR10, 0xffff, URZ, 0xc0, !UPT ;  /* 0x0000ffff0a0a7892 */ /* 0x000fe4000f8ec03f */
[----:B------:R-:W-:Y:S02]  /*5d00*/  ULOP3.LUT UR6, UR6, 0x20, URZ, 0xc0, !UPT ;  /* 0x0000002006067892 */ /* 0x000fe4000f8ec03f */
[----:B------:R-:W-:Y:S02]  /*5d10*/  ULOP3.LUT UR7, UR7, 0x800, URZ, 0xc0, !UPT ;  /* 0x0000080007077892 */ /* 0x000fe4000f8ec03f */
[----:B------:R-:W-:Y:S02]  /*5d20*/  ULOP3.LUT UR14, UR14, UR11, URZ, 0xfc, !UPT ;  /* 0x0000000b0e0e7292 */ /* 0x000fe4000f8efc3f */
[----:B------:R-:W-:Y:S02]  /*5d30*/  UIADD3 UR21, UR25, UR21, URZ ;  /* 0x0000001519157290 */ /* 0x000fe4000fffe03f */
[----:B------:R-:W-:-:S12]  /*5d40*/  USHF.L.U32 UR15, UR15, UR10, URZ ;  /* 0x0000000a0f0f7299 */ /* 0x000fd8000800063f */
.L_x_122:
[----:B------:R-:W-:-:S03]  /*5d50*/  UMOV UR8, 0xffffffff ;  /* 0xffffffff00087882 */ /* 0x000fc60000000000 */
[----:B------:R-:W-:Y:S05]  /*5d60*/  BRA.DIV UR8, `(.L_x_112) ;  /* 0x0000000e08887947 */ /* 0x000fea000b800000 */
[----:B------:R-:W-:-:S13]  /*5d70*/  ELECT P0, URZ, PT ;  /* 0x00000000003f782f */ /* 0x000fda0003800000 */
.L_x_132:
[----:B------:R-:W0:Y:S01]  /*5d80*/  LDC R7, c[0x0][0x28c] ;  /* 0x0000a300ff077b82 */ /* 0x000e220000000800 */
[----:B------:R-:W-:Y:S01]  /*5d90*/  BSSY B1, `(.L_x_113) ;  /* 0x000003b000017945 */ /* 0x000fe20003800000 */
[----:B0-----:R-:W-:-:S13]  /*5da0*/  ISETP.LT.OR P0, PT, R7, 0x1, !P0 ;  /* 0x000000010700780c */ /* 0x001fda0004701670 */
[----:B------:R-:W-:Y:S05]  /*5db0*/  @P0 BRA `(.L_x_114) ;  /* 0x0000000000e00947 */ /* 0x000fea0003800000 */
[----:B------:R-:W-:Y:S01]  /*5dc0*/  LEA R9, R6, UR27, 0x1 ;  /* 0x0000001b06097c11 */ /* 0x000fe2000f8e08ff */
[----:B------:R-:W-:Y:S01]  /*5dd0*/  IMAD.MOV.U32 R21, RZ, RZ, RZ ;  /* 0x000000ffff157224 */ /* 0x000fe200078e00ff */
[----:B------:R-:W-:Y:S01]  /*5de0*/  LEA R17, R12, UR6, 0x6 ;  /* 0x000000060c117c11 */ /* 0x000fe2000f8e30ff */
[----:B------:R-:W-:Y:S02]  /*5df0*/  IMAD.MOV.U32 R6, RZ, RZ, R3 ;  /* 0x000000ffff067224 */ /* 0x000fe400078e0003 */
[----:B------:R-:W-:Y:S02]  /*5e00*/  IMAD.MOV.U32 R7, RZ, RZ, R11 ;  /* 0x000000ffff077224 */ /* 0x000fe400078e000b */
[----:B------:R-:W-:Y:S02]  /*5e10*/  IMAD.MOV.U32 R8, RZ, RZ, R15 ;  /* 0x000000ffff087224 */ /* 0x000fe400078e000f */
[----:B------:R-:W-:-:S07]  /*5e20*/  IMAD.SHL.U32 R18, R9, 0x40, RZ ;  /* 0x0000004009127824 */ /* 0x000fce00078e00ff */
.L_x_117:
[----:B------:R-:W0:Y:S01]  /*5e30*/  S2R R12, SR_CgaCtaId ;  /* 0x00000000000c7919 */ /* 0x000e220000008800 */
[----:B------:R-:W-:Y:S02]  /*5e40*/  MOV R9, 0x400 ;  /* 0x0000040000097802 */ /* 0x000fe40000000f00 */
[----:B------:R-:W-:Y:S02]  /*5e50*/  LOP3.LUT P1, RZ, R0, 0x7f, RZ, 0xc0, !PT ;  /* 0x0000007f00ff7812 */ /* 0x000fe4000782c0ff */
[----:B0-----:R-:W-:Y:S02]  /*5e60*/  LEA R19, R12, R9, 0x18 ;  /* 0x000000090c137211 */ /* 0x001fe400078ec0ff */
[----:B------:R-:W-:-:S09]  /*5e70*/  SHF.L.U32 R9, R7, 0x1f, RZ ;  /* 0x0000001f07097819 */ /* 0x000fd200000006ff */
[----:B------:R-:W0:Y:S01]  /*5e80*/  @!P1 LDC R12, c[0x0][0x500] ;  /* 0x00014000ff0c9b82 */ /* 0x000e220000000800 */
[----:B------:R-:W-:-:S04]  /*5e90*/  IMAD R20, R8, 0x8, R19 ;  /* 0x0000000808147824 */ /* 0x000fc800078e0213 */
[----:B------:R-:W1:Y:S02]  /*5ea0*/  SYNCS.PHASECHK.TRANS64.TRYWAIT P0, [R20+URZ+0x18], R9 ;  /* 0x00001809140075a7 */ /* 0x000e64000800017f */
[----:B-1----:R-:W-:Y:S05]  /*5eb0*/  @!P0 BRA `(.L_x_115) ;  /* 0x0000000c00548947 */ /* 0x002fea0003800000 */
.L_x_133:
[----:B-1----:R-:W-:Y:S01]  /*5ec0*/  PRMT R9, R14, 0x9910, RZ ;  /* 0x000099100e097816 */ /* 0x002fe200000000ff */
[----:B0-----:R0:W-:Y:S03]  /*5ed0*/  @!P1 SYNCS.ARRIVE.TRANS64 RZ, [R20+URZ], R12 ;  /* 0x0000000c14ff99a7 */ /* 0x0011e6000800003f */
[----:B------:R-:W-:-:S13]  /*5ee0*/  ISETP.NE.AND P0, PT, R9, 0x2, PT ;  /* 0x000000020900780c */ /* 0x000fda0003f05270 */
[----:B0-----:R-:W-:Y:S05]  /*5ef0*/  @P0 BRA `(.L_x_116) ;  /* 0x0000000000040947 */ /* 0x001fea0003800000 */
[----:B------:R-:W-:Y:S01]  /*5f00*/  BPT.TRAP 0x1 ;  /* 0x000000040000795c */ /* 0x000fe20000300000 */
.L_x_116:
[----:B------:R-:W-:Y:S01]  /*5f10*/  LEA R9, R8, UR27, 0x1 ;  /* 0x0000001b08097c11 */ /* 0x000fe2000f8e08ff */
[----:B------:R-:W-:Y:S01]  /*5f20*/  VIADD R6, R6, 0xffffffff ;  /* 0xffffffff06067836 */ /* 0x000fe20000000000 */
[----:B------:R-:W-:Y:S01]  /*5f30*/  R2UR UR11, R8 ;  /* 0x00000000080b72ca */ /* 0x000fe200000e0000 */
[----:B------:R-:W-:Y:S01]  /*5f40*/  UIADD3 UR16, UP0, UR28, 0xf0, URZ ;  /* 0x000000f01c107890 */ /* 0x000fe2000ff1e03f */
[----:B------:R-:W-:Y:S01]  /*5f50*/  R2UR UR22, R19 ;  /* 0x00000000131672ca */ /* 0x000fe200000e0000 */
[----:B------:R-:W-:Y:S01]  /*5f60*/  IMAD.U32 R9, R9, 0x1000, R19 ;  /* 0x0000100009097824 */ /* 0x000fe200078e0013 */
[----:B------:R-:W-:Y:S01]  /*5f70*/  R2UR UR23, R18 ;  /* 0x00000000121772ca */ /* 0x000fe200000e0000 */
[----:B------:R-:W-:Y:S01]  /*5f80*/  UIADD3 UR32, UP1, UR28, 0x1f0, URZ ;  /* 0x000001f01c207890 */ /* 0x000fe2000ff3e03f */
[----:B------:R-:W-:Y:S01]  /*5f90*/  R2UR UR9, R20 ;  /* 0x00000000140972ca */ /* 0x000fe200000e0000 */
[----:B------:R-:W-:Y:S01]  /*5fa0*/  UIADD3.X UR17, URZ, UR29, URZ, UP0, !UPT ;  /* 0x0000001d3f117290 */ /* 0x000fe200087fe43f */
[----:B------:R-:W-:Y:S01]  /*5fb0*/  R2UR UR8, R9 ;  /* 0x00000000090872ca */ /* 0x000fe200000e0000 */
[----:B------:R-:W-:Y:S01]  /*5fc0*/  UPRMT UR20, URZ, 0x5410, UR15 ;  /* 0x000054103f147896 */ /* 0x000fe2000800000f */
[----:B------:R-:W-:Y:S01]  /*5fd0*/  R2UR UR10, R21 ;  /* 0x00000000150a72ca */ /* 0x000fe200000e0000 */
[----:B------:R-:W-:Y:S01]  /*5fe0*/  VIADD R8, R8, 0x1 ;  /* 0x0000000108087836 */ /* 0x000fe20000000000 */
[----:B------:R-:W-:Y:S01]  /*5ff0*/  R2UR UR12, R16 ;  /* 0x00000000100c72ca */ /* 0x000fe200000e0000 */
[----:B------:R-:W-:Y:S01]  /*6000*/  ULEA UR11, UR11, UR7, 0xc ;  /* 0x000000070b0b7291 */ /* 0x000fe2000f8e603f */
[----:B------:R-:W-:Y:S01]  /*6010*/  R2UR UR26, R17 ;  /* 0x00000000111a72ca */ /* 0x000fe200000e0000 */
[----:B------:R-:W-:Y:S01]  /*6020*/  UPRMT UR30, URZ, 0x5410, UR14 ;  /* 0x000054103f1e7896 */ /* 0x000fe2000800000e */
[----:B------:R-:W-:Y:S01]  /*6030*/  ISETP.GT.AND P1, PT, R6, 0x1, PT ;  /* 0x000000010600780c */ /* 0x000fe20003f24270 */
[----:B------:R-:W-:Y:S01]  /*6040*/  UIADD3 UR22, UR22, 0x6100, UR11 ;  /* 0x0000610016167890 */ /* 0x000fe2000fffe00b */
[----:B------:R-:W-:Y:S01]  /*6050*/  ISETP.NE.AND P0, PT, R8, 0x3, PT ;  /* 0x000000030800780c */ /* 0x000fe20003f05270 */
[----:B------:R-:W-:Y:S01]  /*6060*/  UIADD3.X UR33, URZ, UR29, URZ, UP1, !UPT ;  /* 0x0000001d3f217290 */ /* 0x000fe20008ffe43f */
[----:B------:R-:W-:Y:S01]  /*6070*/  VIADD R21, R21, 0x40 ;  /* 0x0000004015157836 */ /* 0x000fe20000000000 */
[----:B------:R-:W-:Y:S01]  /*6080*/  UIADD3 UR8, UR8, 0x100, URZ ;  /* 0x0000010008087890 */ /* 0x000fe2000fffe03f */
[----:B------:R-:W-:Y:S01]  /*6090*/  SEL R12, RZ, 0x1, P0 ;  /* 0x00000001ff0c7807 */ /* 0x000fe20000000000 */
[----:B------:R-:W-:Y:S01]  /*60a0*/  UMOV UR18, 0x0 ;  /* 0x0000000000127882 */ /* 0x000fe20000000000 */
[----:B------:R-:W-:Y:S01]  /*60b0*/  UMOV UR19, 0x10000000 ;  /* 0x1000000000137882 */ /* 0x000fe20000000000 */
[----:B------:R-:W-:Y:S01]  /*60c0*/  UMOV UR11, UR23 ;  /* 0x00000017000b7c82 */ /* 0x000fe20008000000 */
[----:B------:R-:W-:-:S02]  /*60d0*/  LOP3.LUT R7, R7, R12, RZ, 0x3c, !PT ;  /* 0x0000000c07077212 */ /* 0x000fc400078e3cff */
[----:B------:R-:W-:Y:S02]  /*60e0*/  SEL R8, R8, RZ, P0 ;  /* 0x000000ff08087207 */ /* 0x000fe40000000000 */
[----:B------:R0:W-:Y:S02]  /*60f0*/  UTMALDG.3D.MULTICAST [UR8], [UR16], UR20, desc[UR18] ;  /* 0x00001208100073b4 */ /* 0x0001e40008011814 */
[----:B0-----:R-:W-:Y:S01]  /*6100*/  UMOV UR8, UR22 ;  /* 0x0000001600087c82 */ /* 0x001fe20008000000 */
[----:B------:R-:W-:Y:S02]  /*6110*/  UMOV UR11, UR26 ;  /* 0x0000001a000b7c82 */ /* 0x000fe40008000000 */
[----:B------:R0:W-:Y:S02]  /*6120*/  UTMALDG.3D.MULTICAST [UR8], [UR32], UR30, desc[UR18] ;  /* 0x00001208200073b4 */ /* 0x0001e4000801181e */
[----:B0-----:R-:W-:Y:S05]  /*6130*/  @P1 BRA `(.L_x_117) ;  /* 0xfffffffc003c1947 */ /* 0x001fea000383ffff */
.L_x_114:
[----:B------:R-:W-:Y:S05]  /*6140*/  BSYNC B1 ;  /* 0x0000000000017941 */ /* 0x000fea0003800000 */
.L_x_113:
[----:B------:R-:W-:Y:S01]  /*6150*/  LOP3.LUT P1, RZ, R13, 0xff, RZ, 0xc0, !PT ;  /* 0x000000ff0dff7812 */ /* 0x000fe2000782c0ff */
[C---:B------:R-:W-:Y:S01]  /*6160*/  IMAD.IADD R15, R10.reuse, 0x1, R15 ;  /* 0x000000010a0f7824 */ /* 0x040fe200078e020f */
[----:B------:R-:W-:Y:S01]  /*6170*/  ULDC.64 UR8, c[0x0][0x650] ;  /* 0x0001940000087ab9 */ /* 0x000fe20000000a00 */
[C---:B------:R-:W-:Y:S01]  /*6180*/  ISETP.GE.U32.AND P2, PT, R10.reuse, 0x3, PT ;  /* 0x000000030a00780c */ /* 0x040fe20003f46070 */
[----:B------:R-:W-:Y:S01]  /*6190*/  BSSY B1, `(.L_x_118) ;  /* 0x0000069000017945 */ /* 0x000fe20003800000 */
[----:B------:R-:W-:Y:S01]  /*61a0*/  IMAD.MOV.U32 R12, RZ, RZ, -0x1 ;  /* 0xffffffffff0c7424 */ /* 0x000fe200078e00ff */
[----:B------:R-:W-:Y:S01]  /*61b0*/  ISETP.GT.U32.AND P0, PT, R15, 0x2, PT ;  /* 0x000000020f00780c */ /* 0x000fe20003f04070 */
[----:B------:R-:W-:Y:S01]  /*61c0*/  IMAD.MOV.U32 R16, RZ, RZ, -0x1 ;  /* 0xffffffffff107424 */ /* 0x000fe200078e00ff */
[----:B------:R-:W-:Y:S02]  /*61d0*/  PRMT R13, RZ, 0x7610, R13 ;  /* 0x00007610ff0d7816 */ /* 0x000fe4000000000d */
[----:B------:R-:W-:-:S03]  /*61e0*/  ISETP.LT.U32.AND P0, PT, R10, 0x3, P0 ;  /* 0x000000030a00780c */ /* 0x000fc60000701070 */
[----:B------:R-:W0:Y:S01]  /*61f0*/  @P1 S2R R7, SR_CgaCtaId ;  /* 0x0000000000071919 */ /* 0x000e220000008800 */
[----:B------:R-:W-:-:S04]  /*6200*/  @P1 MOV R6, 0x400 ;  /* 0x0000040000061802 */ /* 0x000fc80000000f00 */
[----:B0-----:R-:W-:Y:S01]  /*6210*/  @P1 LEA R8, R7, R6, 0x18 ;  /* 0x0000000607081211 */ /* 0x001fe200078ec0ff */
[----:B------:R-:W-:Y:S01]  /*6220*/  IMAD.WIDE.U32 R6, R15, -0x55555555, RZ ;  /* 0xaaaaaaab0f067825 */ /* 0x000fe200078e00ff */
[----:B------:R-:W-:Y:S02]  /*6230*/  SEL R6, RZ, 0x1, !P0 ;  /* 0x00000001ff067807 */ /* 0x000fe40004000000 */
[----:B------:R0:W-:Y:S01]  /*6240*/  @P1 SYNCS.ARRIVE.TRANS64.A1T0 RZ, [R8+URZ+0x48], RZ ;  /* 0x000048ff08ff19a7 */ /* 0x0001e2000810003f */
[----:B------:R-:W-:Y:S02]  /*6250*/  IADD3 R4, P1, R4, UR24, RZ ;  /* 0x0000001804047c10 */ /* 0x000fe4000ff3e0ff */
[----:B------:R-:W-:Y:S01]  /*6260*/  LOP3.LUT R11, R11, R6, RZ, 0x3c, !PT ;  /* 0x000000060b0b7212 */ /* 0x000fe200078e3cff */
[----:B------:R-:W-:Y:S01]  /*6270*/  IMAD.MOV.U32 R6, RZ, RZ, -0x1 ;  /* 0xffffffffff067424 */ /* 0x000fe200078e00ff */
[----:B------:R-:W-:Y:S02]  /*6280*/  IADD3.X R5, R5, UR21, RZ, P1, !PT ;  /* 0x0000001505057c10 */ /* 0x000fe40008ffe4ff */
[----:B------:R-:W-:-:S02]  /*6290*/  ISETP.GE.U32.AND P0, PT, R4, UR8, PT ;  /* 0x0000000804007c0c */ /* 0x000fc4000bf06070 */
[----:B0-----:R-:W-:Y:S02]  /*62a0*/  SHF.R.U32.HI R8, RZ, 0x1, R7 ;  /* 0x00000001ff087819 */ /* 0x001fe40000011607 */
[----:B------:R-:W-:Y:S02]  /*62b0*/  ISETP.GE.U32.AND.EX P0, PT, R5, UR9, PT, P0 ;  /* 0x0000000905007c0c */ /* 0x000fe4000bf06100 */
[----:B------:R-:W-:Y:S01]  /*62c0*/  @P2 LOP3.LUT R11, R11, 0x1, R8, 0x78, !PT ;  /* 0x000000010b0b2812 */ /* 0x000fe200078e7808 */
[----:B------:R-:W-:Y:S01]  /*62d0*/  IMAD R15, R8, -0x3, R15 ;  /* 0xfffffffd080f7824 */ /* 0x000fe200078e020f */
[----:B------:R-:W-:-:S09]  /*62e0*/  PRMT R7, RZ, 0x7610, R7 ;  /* 0x00007610ff077816 */ /* 0x000fd20000000007 */
[----:B------:R-:W-:Y:S05]  /*62f0*/  @P0 BRA `(.L_x_119) ;  /* 0x0000000400480947 */ /* 0x000fea0003800000 */
[----:B------:R-:W0:Y:S01]  /*6300*/  S2R R17, SR_CTAID.X ;  /* 0x0000000000117919 */ /* 0x000e220000002500 */
[----:B------:R-:W-:Y:S01]  /*6310*/  ULDC.64 UR8, c[0x0][0x628] ;  /* 0x00018a0000087ab9 */ /* 0x000fe20000000a00 */
[----:B------:R-:W1:Y:S01]  /*6320*/  LDC R18, c[0x0][0x144] ;  /* 0x00005100ff127b82 */ /* 0x000e620000000800 */
[----:B------:R-:W-:Y:S01]  /*6330*/  ISETP.NE.U32.AND P0, PT, RZ, UR8, PT ;  /* 0x00000008ff007c0c */ /* 0x000fe2000bf05070 */
[----:B------:R-:W2:Y:S01]  /*6340*/  S2R R12, SR_CTAID.Y ;  /* 0x00000000000c7919 */ /* 0x000ea20000002600 */
[----:B------:R-:W-:Y:S01]  /*6350*/  ULDC UR10, c[0x0][0x150] ;  /* 0x00005400000a7ab9 */ /* 0x000fe20000000800 */
[----:B------:R-:W-:Y:S01]  /*6360*/  ULDC UR11, c[0x0][0x630] ;  /* 0x00018c00000b7ab9 */ /* 0x000fe20000000800 */
[----:B------:R-:W-:Y:S01]  /*6370*/  ISETP.NE.AND.EX P0, PT, RZ, UR9, PT, P0 ;  /* 0x00000009ff007c0c */ /* 0x000fe2000bf05300 */
[----:B------:R-:W-:Y:S01]  /*6380*/  IMAD.MOV.U32 R6, RZ, RZ, R4 ;  /* 0x000000ffff067224 */ /* 0x000fe200078e0004 */
[----:B0-----:R-:W-:-:S05]  /*6390*/  I2FP.F32.U32 R7, R17 ;  /* 0x0000001100077245 */ /* 0x001fca0000201000 */
[----:B------:R-:W-:Y:S01]  /*63a0*/  FMUL R20, R7, UR10 ;  /* 0x0000000a07147c20 */ /* 0x000fe20008400000 */
[----:B------:R-:W-:-:S05]  /*63b0*/  IMAD.MOV.U32 R7, RZ, RZ, R5 ;  /* 0x000000ffff077224 */ /* 0x000fca00078e0005 */
[----:B--2---:R-:W-:Y:S05]  /*63c0*/  @!P0 BRA `(.L_x_120) ;  /* 0x0000000000288947 */ /* 0x004fea0003800000 */
[----:B------:R-:W-:Y:S02]  /*63d0*/  ULDC UR10, c[0x0][0x634] ;  /* 0x00018d00000a7ab9 */ /* 0x000fe40000000800 */
[----:B------:R-:W-:-:S05]  /*63e0*/  IADD3 R7, P0, R4, UR10, RZ ;  /* 0x0000000a04077c10 */ /* 0x000fca000ff1e0ff */
[----:B------:R-:W-:-:S04]  /*63f0*/  IMAD.X R19, RZ, RZ, R5, P0 ;  /* 0x000000ffff137224 */ /* 0x000fc800000e0605 */
[----:B------:R-:W-:-:S04]  /*6400*/  IMAD.WIDE.U32 R8, R19, UR8, RZ ;  /* 0x0000000813087c25 */ /* 0x000fc8000f8e00ff */
[----:B------:R-:W-:-:S04]  /*6410*/  IMAD.WIDE.U32 R8, P0, R7, UR9, R8 ;  /* 0x0000000907087c25 */ /* 0x000fc8000f800008 */
[----:B------:R-:W-:-:S04]  /*6420*/  IMAD.WIDE.U32 R6, R7, UR8, RZ ;  /* 0x0000000807067c25 */ /* 0x000fc8000f8e00ff */
[----:B------:R-:W-:Y:S01]  /*6430*/  IMAD.MOV.U32 R6, RZ, RZ, R9 ;  /* 0x000000ffff067224 */ /* 0x000fe200078e0009 */
[----:B------:R-:W-:Y:S01]  /*6440*/  IADD3 RZ, P1, R7, R8, RZ ;  /* 0x0000000807ff7210 */ /* 0x000fe20007f3e0ff */
[----:B------:R-:W-:-:S04]  /*6450*/  IMAD.X R7, RZ, RZ, RZ, P0 ;  /* 0x000000ffff077224 */ /* 0x000fc800000e06ff */
[----:B------:R-:W-:-:S08]  /*6460*/  IMAD.WIDE.U32.X R6, R19, UR9, R6, P1 ;  /* 0x0000000913067c25 */ /* 0x000fd000088e0406 */
.L_x_120:
[--C-:B------:R-:W-:Y:S01]  /*6470*/  SHF.R.U64 R16, R6, UR11, R7.reuse ;  /* 0x0000000b06107c19 */ /* 0x100fe20008001207 */
[----:B------:R-:W0:Y:S01]  /*6480*/  F2I.U32.TRUNC.NTZ R20, R20 ;  /* 0x0000001400147305 */ /* 0x000e22000020f000 */
[----:B------:R-:W-:Y:S01]  /*6490*/  SHF.R.U32.HI R6, RZ, UR11, R7 ;  /* 0x0000000bff067c19 */ /* 0x000fe20008011607 */
[----:B------:R-:W-:Y:S01]  /*64a0*/  ULDC.64 UR8, c[0x0][0x620] ;  /* 0x0001880000087ab9 */ /* 0x000fe20000000a00 */
[----:B------:R-:W-:Y:S01]  /*64b0*/  IADD3 R9, P0, RZ, -R16, RZ ;  /* 0x80000010ff097210 */ /* 0x000fe20007f1e0ff */
[----:B------:R-:W-:Y:S01]  /*64c0*/  ULDC.64 UR10, c[0x0][0x640] ;  /* 0x00019000000a7ab9 */ /* 0x000fe20000000a00 */
[----:B------:R-:W2:Y:S03]  /*64d0*/  LDC R21, c[0x0][0x148] ;  /* 0x00005200ff157b82 */ /* 0x000ea60000000800 */
[----:B------:R-:W-:Y:S01]  /*64e0*/  IMAD.X R6, RZ, RZ, ~R6, P0 ;  /* 0x000000ffff067224 */ /* 0x000fe200000e0e06 */
[----:B------:R-:W-:-:S03]  /*64f0*/  ISETP.NE.U32.AND P0, PT, RZ, UR10, PT ;  /* 0x0000000aff007c0c */ /* 0x000fc6000bf05070 */
[----:B------:R-:W-:Y:S01]  /*6500*/  IMAD R8, R6, UR8, RZ ;  /* 0x0000000806087c24 */ /* 0x000fe2000f8e02ff */
[----:B------:R-:W-:Y:S01]  /*6510*/  ISETP.NE.AND.EX P0, PT, RZ, UR11, PT, P0 ;  /* 0x0000000bff007c0c */ /* 0x000fe2000bf05300 */
[----:B------:R-:W-:Y:S01]  /*6520*/  IMAD.WIDE.U32 R6, R9, UR8, R4 ;  /* 0x0000000809067c25 */ /* 0x000fe2000f8e0004 */
[----:B------:R-:W-:-:S03]  /*6530*/  ULDC UR8, c[0x0][0x618] ;  /* 0x0001860000087ab9 */ /* 0x000fc60000000800 */
[----:B------:R-:W-:Y:S01]  /*6540*/  IMAD R9, R9, UR9, R8 ;  /* 0x0000000909097c24 */ /* 0x000fe2000f8e0208 */
[----:B------:R-:W-:Y:S01]  /*6550*/  ULDC UR9, c[0x0][0x154] ;  /* 0x0000550000097ab9 */ /* 0x000fe20000000800 */
[----:B0-----:R-:W-:Y:S02]  /*6560*/  IMAD.MOV R8, RZ, RZ, -R20 ;  /* 0x000000ffff087224 */ /* 0x001fe400078e0a14 */
[----:B------:R-:W-:Y:S02]  /*6570*/  IMAD.IADD R7, R7, 0x1, R9 ;  /* 0x0000000107077824 */ /* 0x000fe400078e0209 */
[----:B-1----:R-:W-:Y:S01]  /*6580*/  IMAD R17, R18, R8, R17 ;  /* 0x0000000812117224 */ /* 0x002fe200078e0211 */
[----:B------:R-:W-:Y:S02]  /*6590*/  I2FP.F32.U32 R8, R12 ;  /* 0x0000000c00087245 */ /* 0x000fe40000201000 */
[--C-:B------:R-:W-:Y:S02]  /*65a0*/  SHF.R.U64 R18, R6, UR8, R7.reuse ;  /* 0x0000000806127c19 */ /* 0x100fe40008001207 */
[----:B------:R-:W-:Y:S01]  /*65b0*/  SHF.R.U32.HI R7, RZ, UR8, R7 ;  /* 0x00000008ff077c19 */ /* 0x000fe20008011607 */
[----:B------:R-:W-:Y:S01]  /*65c0*/  FMUL R8, R8, UR9 ;  /* 0x0000000908087c20 */ /* 0x000fe20008400000 */
[----:B------:R-:W-:-:S02]  /*65d0*/  ULDC UR8, c[0x0][0x608] ;  /* 0x0001820000087ab9 */ /* 0x000fc40000000800 */
[--C-:B------:R-:W-:Y:S01]  /*65e0*/  SHF.R.U64 R20, R18, UR8, R7.reuse ;  /* 0x0000000812147c19 */ /* 0x100fe20008001207 */
[----:B------:R0:W1:Y:S01]  /*65f0*/  F2I.U32.TRUNC.NTZ R22, R8 ;  /* 0x0000000800167305 */ /* 0x000062000020f000 */
[----:B------:R-:W-:Y:S01]  /*6600*/  SHF.R.U32.HI R7, RZ, UR8, R7 ;  /* 0x00000008ff077c19 */ /* 0x000fe20008011607 */
[----:B------:R-:W-:-:S03]  /*6610*/  ULDC UR8, c[0x0][0x658] ;  /* 0x0001960000087ab9 */ /* 0x000fc60000000800 */
[--C-:B------:R-:W-:Y:S02]  /*6620*/  SHF.R.U64 R19, R20, UR8, R7.reuse ;  /* 0x0000000814137c19 */ /* 0x100fe40008001207 */
[----:B------:R-:W-:-:S03]  /*6630*/  SHF.R.U32.HI R23, RZ, UR8, R7 ;  /* 0x00000008ff177c19 */ /* 0x000fc60008011607 */
[----:B------:R-:W-:Y:S02]  /*6640*/  IMAD.MOV.U32 R6, RZ, RZ, R19 ;  /* 0x000000ffff067224 */ /* 0x000fe400078e0013 */
[----:B------:R-:W-:Y:S01]  /*6650*/  IMAD.MOV.U32 R7, RZ, RZ, R23 ;  /* 0x000000ffff077224 */ /* 0x000fe200078e0017 */
[----:B0-----:R-:W-:Y:S06]  /*6660*/  @!P0 BRA `(.L_x_121) ;  /* 0x0000000000288947 */ /* 0x001fec0003800000 */
        /* <DEDUP_REMOVED lines=10> */
.L_x_121:
[----:B------:R-:W-:Y:S01]  /*6710*/  ULDC UR8, c[0x0][0x648] ;  /* 0x0001920000087ab9 */ /* 0x000fe20000000800 */
[----:B-1----:R-:W-:Y:S01]  /*6720*/  IMAD.MOV R22, RZ, RZ, -R22 ;  /* 0x000000ffff167224 */ /* 0x002fe200078e0a16 */
[----:B------:R-:W-:Y:S01]  /*6730*/  SHF.R.U64 R7, R6, UR8, R7 ;  /* 0x0000000806077c19 */ /* 0x000fe20008001207 */
[----:B------:R-:W-:Y:S01]  /*6740*/  ULDC UR8, c[0x0][0x638] ;  /* 0x00018e0000087ab9 */ /* 0x000fe20000000800 */
[----:B------:R-:W-:Y:S01]  /*6750*/  LOP3.LUT R6, R20, UR13, RZ, 0xc0, !PT ;  /* 0x0000000d14067c12 */ /* 0x000fe2000f8ec0ff */
[----:B--2---:R-:W-:Y:S01]  /*6760*/  @P4 IMAD R17, R21, R22, R12 ;  /* 0x0000001615114224 */ /* 0x004fe200078e020c */
[----:B------:R-:W-:Y:S01]  /*6770*/  LOP3.LUT R18, R18, UR4, RZ, 0xc0, !PT ;  /* 0x0000000412127c12 */ /* 0x000fe2000f8ec0ff */
[----:B------:R-:W-:Y:S01]  /*6780*/  IMAD.MOV R8, RZ, RZ, -R7 ;  /* 0x000000ffff087224 */ /* 0x000fe200078e0a07 */
[----:B------:R-:W-:Y:S01]  /*6790*/  ULDC UR9, c[0x0][0x610] ;  /* 0x0001840000097ab9 */ /* 0x000fe20000000800 */
[----:B------:R-:W-:Y:S02]  /*67a0*/  IMAD R6, R7, UR5, R6 ;  /* 0x0000000507067c24 */ /* 0x000fe4000f8e0206 */
[----:B------:R-:W-:Y:S01]  /*67b0*/  IMAD R19, R8, UR8, R19 ;  /* 0x0000000808137c24 */ /* 0x000fe2000f8e0213 */
[----:B------:R-:W-:Y:S01]  /*67c0*/  ULDC UR8, c[0x0][0x600] ;  /* 0x0001800000087ab9 */ /* 0x000fe20000000800 */
[----:B------:R-:W-:-:S02]  /*67d0*/  IMAD R17, R6, UR9, R17 ;  /* 0x0000000906117c24 */ /* 0x000fc4000f8e0211 */
[----:B------:R-:W-:Y:S02]  /*67e0*/  IMAD R6, R19, UR8, R18 ;  /* 0x0000000813067c24 */ /* 0x000fe4000f8e0212 */
[----:B------:R-:W-:-:S03]  /*67f0*/  IMAD.MOV.U32 R7, RZ, RZ, 0x1 ;  /* 0x00000001ff077424 */ /* 0x000fc600078e00ff */
[----:B------:R-:W-:Y:S02]  /*6800*/  SEL R12, R6, R17, !P4 ;  /* 0x00000011060c7207 */ /* 0x000fe40006000000 */
[----:B------:R-:W-:-:S07]  /*6810*/  SEL R6, R17, R6, !P4 ;  /* 0x0000000611067207 */ /* 0x000fce0006000000 */
.L_x_119:
[----:B------:R-:W-:Y:S05]  /*6820*/  BSYNC B1 ;  /* 0x0000000000017941 */ /* 0x000fea0003800000 */
.L_x_118:
[----:B------:R-:W-:-:S13]  /*6830*/  LOP3.LUT P0, RZ, R7, 0xff, RZ, 0xc0, !PT ;  /* 0x000000ff07ff7812 */ /* 0x000fda000780c0ff */
[----:B------:R-:W-:Y:S05]  /*6840*/  @P0 BRA `(.L_x_122) ;  /* 0xfffffff400400947 */ /* 0x000fea000383ffff */
[----:B------:R-:W-:Y:S05]  /*6850*/  BSYNC B0 ;  /* 0x0000000000007941 */ /* 0x000fea0003800000 */
.L_x_111:
[----:B------:R-:W-:-:S03]  /*6860*/  UMOV UR8, 0xffffffff ;  /* 0xffffffff00087882 */ /* 0x000fc60000000000 */
[----:B------:R-:W-:Y:S05]  /*6870*/  BRA.DIV UR8, `(.L_x_123) ;  /* 0x0000000208f87947 */ /* 0x000fea000b800000 */
[----:B------:R-:W-:-:S13]  /*6880*/  ELECT P0, URZ, PT ;  /* 0x00000000003f782f */ /* 0x000fda0003800000 */
.L_x_136:
[----:B------:R-:W-:Y:S04]  /*6890*/  BSSY B0, `(.L_x_124) ;  /* 0x0000022000007945 */ /* 0x000fe80003800000 */
[----:B------:R-:W-:Y:S05]  /*68a0*/  @!P0 BRA `(.L_x_125) ;  /* 0x0000000000808947 */ /* 0x000fea0003800000 */
[----:B------:R-:W-:-:S04]  /*68b0*/  LOP3.LUT R2, R2, 0x2, RZ, 0xfc, !PT ;  /* 0x0000000202027812 */ /* 0x000fc800078efcff */
[----:B------:R-:W-:-:S13]  /*68c0*/  ISETP.NE.AND P0, PT, R2, 0x3, PT ;  /* 0x000000030200780c */ /* 0x000fda0003f05270 */
[----:B------:R-:W-:Y:S05]  /*68d0*/  @!P0 BRA `(.L_x_126) ;  /* 0x0000000000048947 */ /* 0x000fea0003800000 */
[----:B------:R-:W-:Y:S01]  /*68e0*/  BPT.TRAP 0x1 ;  /* 0x000000040000795c */ /* 0x000fe20000300000 */
.L_x_126:
[----:B------:R-:W0:Y:S01]  /*68f0*/  S2R R3, SR_CgaCtaId ;  /* 0x0000000000037919 */ /* 0x000e220000008800 */
[----:B------:R-:W-:-:S04]  /*6900*/  MOV R0, 0x400 ;  /* 0x0000040000007802 */ /* 0x000fc80000000f00 */
[----:B0-----:R-:W-:Y:S02]  /*6910*/  LEA R0, R3, R0, 0x18 ;  /* 0x0000000003007211 */ /* 0x001fe400078ec0ff */
[----:B------:R-:W-:-:S03]  /*6920*/  SHF.L.U32 R3, R11, 0x1f, RZ ;  /* 0x0000001f0b037819 */ /* 0x000fc600000006ff */
[----:B------:R-:W-:-:S04]  /*6930*/  VIADD R0, R0, 0x18 ;  /* 0x0000001800007836 */ /* 0x000fc80000000000 */
[C---:B------:R-:W-:Y:S02]  /*6940*/  IMAD R4, R15.reuse, 0x8, R0 ;  /* 0x000000080f047824 */ /* 0x040fe400078e0200 */
[----:B------:R-:W-:Y:S02]  /*6950*/  VIADD R15, R15, 0x1 ;  /* 0x000000010f0f7836 */ /* 0x000fe40000000000 */
[----:B------:R-:W0:Y:S03]  /*6960*/  SYNCS.PHASECHK.TRANS64.TRYWAIT P0, [R4+URZ], R3 ;  /* 0x00000003040075a7 */ /* 0x000e26000800017f */
[----:B------:R-:W-:-:S04]  /*6970*/  ISETP.NE.AND P1, PT, R15, 0x3, PT ;  /* 0x000000030f00780c */ /* 0x000fc80003f25270 */
[----:B------:R-:W-:Y:S02]  /*6980*/  SEL R2, RZ, 0x1, P1 ;  /* 0x00000001ff027807 */ /* 0x000fe40000800000 */
[----:B------:R-:W-:Y:S02]  /*6990*/  SEL R15, R15, RZ, P1 ;  /* 0x000000ff0f0f7207 */ /* 0x000fe40000800000 */
[----:B------:R-:W-:-:S03]  /*69a0*/  LOP3.LUT R11, R11, R2, RZ, 0x3c, !PT ;  /* 0x000000020b0b7212 */ /* 0x000fc600078e3cff */
[----:B------:R-:W-:Y:S01]  /*69b0*/  IMAD R6, R15, 0x8, R0 ;  /* 0x000000080f067824 */ /* 0x000fe200078e0200 */
[----:B------:R-:W-:Y:S01]  /*69c0*/  SHF.L.U32 R5, R11, 0x1f, RZ ;  /* 0x0000001f0b057819 */ /* 0x000fe200000006ff */
[----:B0-----:R-:W-:Y:S06]  /*69d0*/  @!P0 BRA `(.L_x_127) ;  /* 0x0000000000c08947 */ /* 0x001fec0003800000 */
.L_x_137:
[----:B------:R-:W1:Y:S01]  /*69e0*/  SYNCS.PHASECHK.TRANS64.TRYWAIT P0, [R6+URZ], R5 ;  /* 0x00000005060075a7 */ /* 0x000e62000800017f */
[----:B------:R-:W-:-:S05]  /*69f0*/  VIADD R2, R15, 0x1 ;  /* 0x000000010f027836 */ /* 0x000fca0000000000 */
[----:B------:R-:W-:-:S04]  /*6a00*/  ISETP.NE.AND P1, PT, R2, 0x3, PT ;  /* 0x000000030200780c */ /* 0x000fc80003f25270 */
[----:B0-----:R-:W-:Y:S02]  /*6a10*/  SEL R4, RZ, 0x1, P1 ;  /* 0x00000001ff047807 */ /* 0x001fe40000800000 */
[----:B------:R-:W-:Y:S02]  /*6a20*/  SEL R3, R2, RZ, P1 ;  /* 0x000000ff02037207 */ /* 0x000fe40000800000 */
[----:B------:R-:W-:Y:S01]  /*6a30*/  LOP3.LUT R4, R11, R4, RZ, 0x3c, !PT ;  /* 0x000000040b047212 */ /* 0x000fe200078e3cff */
[----:B-1----:R-:W-:Y:S06]  /*6a40*/  @!P0 BRA `(.L_x_128) ;  /* 0x0000000000b88947 */ /* 0x002fec0003800000 */
.L_x_138:
[----:B------:R-:W-:Y:S01]  /*6a50*/  IMAD R3, R3, 0x8, R0 ;  /* 0x0000000803037824 */ /* 0x000fe200078e0200 */
[----:B------:R-:W-:-:S07]  /*6a60*/  SHF.L.U32 R0, R4, 0x1f, RZ ;  /* 0x0000001f04007819 */ /* 0x000fce00000006ff */
.L_x_129:
[----:B-1----:R1:W2:Y:S02]  /*6a70*/  SYNCS.PHASECHK.TRANS64.TRYWAIT P0, [R3+URZ], R0 ;  /* 0x00000000030075a7 */ /* 0x0022a4000800017f */
[----:B--2---:R-:W-:Y:S05]  /*6a80*/  @!P0 NANOSLEEP.SYNCS 0x989680 ;  /* 0x009896800000895d */ /* 0x004fea0003900000 */
[----:B------:R-:W2:Y:S02]  /*6a90*/  @!P0 SYNCS.PHASECHK.TRANS64 P0, [R3+URZ], R0 ;  /* 0x00000000030085a7 */ /* 0x000ea4000800007f */
[----:B--2---:R-:W-:Y:S05]  /*6aa0*/  @!P0 BRA `(.L_x_129) ;  /* 0xfffffffc00f08947 */ /* 0x004fea000383ffff */
.L_x_125:
[----:B------:R-:W-:Y:S05]  /*6ab0*/  BSYNC B0 ;  /* 0x0000000000007941 */ /* 0x000fea0003800000 */
.L_x_124:
[----:B------:R-:W-:Y:S05]  /*6ac0*/  EXIT ;  /* 0x000000000000794d */ /* 0x000fea0003800000 */
.L_x_21:
[----:B-1----:R-:W-:-:S04]  /*6ad0*/  IMAD.U32 R9, RZ, RZ, UR6 ;  /* 0x00000006ff097e24 */ /* 0x002fc8000f8e00ff */
[----:B------:R1:W3:Y:S03]  /*6ae0*/  SYNCS.PHASECHK.TRANS64.TRYWAIT P0, [R9+URZ], R8 ;  /* 0x00000008090075a7 */ /* 0x0002e6000800017f */
[----:B---3--:R-:W-:Y:S05]  /*6af0*/  @!P0 NANOSLEEP.SYNCS 0x989680 ;  /* 0x009896800000895d */ /* 0x008fea0003900000 */
[----:B------:R-:W3:Y:S02]  /*6b00*/  @!P0 SYNCS.PHASECHK.TRANS64 P0, [R9+URZ], R8 ;  /* 0x00000008090085a7 */ /* 0x000ee4000800007f */
[----:B---3--:R-:W-:Y:S05]  /*6b10*/  @!P0 BRA `(.L_x_21) ;  /* 0xfffffffc00ec8947 */ /* 0x008fea000383ffff */
[----:B------:R-:W-:Y:S05]  /*6b20*/  BRA `(.L_x_20) ;  /* 0xffffffa800ac7947 */ /* 0x000fea000383ffff */
.L_x_27:
[----:B-1----:R-:W-:-:S04]  /*6b30*/  IMAD.U32 R11, RZ, RZ, UR12 ;  /* 0x0000000cff0b7e24 */ /* 0x002fc8000f8e00ff */
[----:B------:R1:W3:Y:S03]  /*6b40*/  SYNCS.PHASECHK.TRANS64.TRYWAIT P0, [R11+URZ], R10 ;  /* 0x0000000a0b0075a7 */ /* 0x0002e6000800017f */
[----:B---3--:R-:W-:Y:S05]  /*6b50*/  @!P0 NANOSLEEP.SYNCS 0x989680 ;  /* 0x009896800000895d */ /* 0x008fea0003900000 */
[----:B------:R-:W3:Y:S02]  /*6b60*/  @!P0 SYNCS.PHASECHK.TRANS64 P0, [R11+URZ], R10 ;  /* 0x0000000a0b0085a7 */ /* 0x000ee4000800007f */
[----:B---3--:R-:W-:Y:S05]  /*6b70*/  @!P0 BRA `(.L_x_27) ;  /* 0xfffffffc00ec8947 */ /* 0x008fea000383ffff */
[----:B------:R-:W-:Y:S05]  /*6b80*/  BRA `(.L_x_26) ;  /* 0xffffffb000347947 */ /* 0x000fea000383ffff */
.L_x_112:
[----:B------:R-:W-:Y:S01]  /*6b90*/  BSSY B1, `(.L_x_130) ;  /* 0x0000006000017945 */ /* 0x000fe20003800000 */
[----:B------:R-:W-:-:S07]  /*6ba0*/  IMAD.MOV.U32 R7, RZ, RZ, -0x1 ;  /* 0xffffffffff077424 */ /* 0x000fce00078e00ff */
[----:B------:R-:W-:Y:S05]  /*6bb0*/  WARPSYNC.COLLECTIVE R7, `(.L_x_131) ;  /* 0x00000000070c7348 */ /* 0x000fea0003c00000 */
[----:B------:R-:W-:Y:S02]  /*6bc0*/  ELECT P0, UR62, PT ;  /* 0x00000000003e782f */ /* 0x000fe40003800000 */
[----:B------:R-:W-:Y:S01]  /*6bd0*/  MOV R7, UR62 ;  /* 0x0000003e00077c02 */ /* 0x000fe20008000f00 */
[----:B------:R-:W-:Y:S10]  /*6be0*/  ENDCOLLECTIVE ;  /* 0x000000000000791b */ /* 0x000ff40003800000 */
.L_x_131:
[----:B------:R-:W-:Y:S05]  /*6bf0*/  BSYNC B1 ;  /* 0x0000000000017941 */ /* 0x000fea0003800000 */
.L_x_130:
[----:B------:R-:W-:Y:S05]  /*6c00*/  BRA `(.L_x_132) ;  /* 0xfffffff0005c7947 */ /* 0x000fea000383ffff */
.L_x_115:
[----:B-1----:R1:W2:Y:S02]  /*6c10*/  SYNCS.PHASECHK.TRANS64.TRYWAIT P0, [R20+URZ+0x18], R9 ;  /* 0x00001809140075a7 */ /* 0x0022a4000800017f */
[----:B--2---:R-:W-:Y:S05]  /*6c20*/  @!P0 NANOSLEEP.SYNCS 0x989680 ;  /* 0x009896800000895d */ /* 0x004fea0003900000 */
[----:B------:R-:W2:Y:S02]  /*6c30*/  @!P0 SYNCS.PHASECHK.TRANS64 P0, [R20+URZ+0x18], R9 ;  /* 0x00001809140085a7 */ /* 0x000ea4000800007f */
[----:B--2---:R-:W-:Y:S05]  /*6c40*/  @!P0 BRA `(.L_x_115) ;  /* 0xfffffffc00f08947 */ /* 0x004fea000383ffff */
[----:B------:R-:W-:Y:S05]  /*6c50*/  BRA `(.L_x_133) ;  /* 0xfffffff000987947 */ /* 0x000fea000383ffff */
.L_x_123:
[----:B------:R-:W-:Y:S01]  /*6c60*/  BSSY B0, `(.L_x_134) ;  /* 0x0000006000007945 */ /* 0x000fe20003800000 */
[----:B------:R-:W-:-:S07]  /*6c70*/  IMAD.MOV.U32 R7, RZ, RZ, -0x1 ;  /* 0xffffffffff077424 */ /* 0x000fce00078e00ff */
[----:B------:R-:W-:Y:S05]  /*6c80*/  WARPSYNC.COLLECTIVE R7, `(.L_x_135) ;  /* 0x00000000070c7348 */ /* 0x000fea0003c00000 */
[----:B------:R-:W-:Y:S02]  /*6c90*/  ELECT P0, UR62, PT ;  /* 0x00000000003e782f */ /* 0x000fe40003800000 */
[----:B------:R-:W-:Y:S01]  /*6ca0*/  MOV R7, UR62 ;  /* 0x0000003e00077c02 */ /* 0x000fe20008000f00 */
[----:B------:R-:W-:Y:S10]  /*6cb0*/  ENDCOLLECTIVE ;  /* 0x000000000000791b */ /* 0x000ff40003800000 */
.L_x_135:
[----:B------:R-:W-:Y:S05]  /*6cc0*/  BSYNC B0 ;  /* 0x0000000000007941 */ /* 0x000fea0003800000 */
.L_x_134:
[----:B------:R-:W-:Y:S05]  /*6cd0*/  BRA `(.L_x_136) ;  /* 0xfffffff800ec7947 */ /* 0x000fea000383ffff */
.L_x_127:
[----:B0-----:R0:W1:Y:S02]  /*6ce0*/  SYNCS.PHASECHK.TRANS64.TRYWAIT P0, [R4+URZ], R3 ;  /* 0x00000003040075a7 */ /* 0x001064000800017f */
[----:B-1----:R-:W-:Y:S05]  /*6cf0*/  @!P0 NANOSLEEP.SYNCS 0x989680 ;  /* 0x009896800000895d */ /* 0x002fea0003900000 */
[----:B------:R-:W1:Y:S02]  /*6d00*/  @!P0 SYNCS.PHASECHK.TRANS64 P0, [R4+URZ], R3 ;  /* 0x00000003040085a7 */ /* 0x000e64000800007f */
[----:B-1----:R-:W-:Y:S05]  /*6d10*/  @!P0 BRA `(.L_x_127) ;  /* 0xfffffffc00f08947 */ /* 0x002fea000383ffff */
[----:B------:R-:W-:Y:S05]  /*6d20*/  BRA `(.L_x_137) ;  /* 0xfffffffc002c7947 */ /* 0x000fea000383ffff */
.L_x_128:
[----:B0-----:R0:W1:Y:S02]  /*6d30*/  SYNCS.PHASECHK.TRANS64.TRYWAIT P0, [R6+URZ], R5 ;  /* 0x00000005060075a7 */ /* 0x001064000800017f */
[----:B-1----:R-:W-:Y:S05]  /*6d40*/  @!P0 NANOSLEEP.SYNCS 0x989680 ;  /* 0x009896800000895d */ /* 0x002fea0003900000 */
[----:B------:R-:W1:Y:S02]  /*6d50*/  @!P0 SYNCS.PHASECHK.TRANS64 P0, [R6+URZ], R5 ;  /* 0x00000005060085a7 */ /* 0x000e64000800007f */
[----:B-1----:R-:W-:Y:S05]  /*6d60*/  @!P0 BRA `(.L_x_128) ;  /* 0xfffffffc00f08947 */ /* 0x002fea000383ffff */
[----:B------:R-:W-:Y:S05]  /*6d70*/  BRA `(.L_x_138) ;  /* 0xfffffffc00347947 */ /* 0x000fea000383ffff */
.L_x_139:
[----:B------:R-:W-:-:S00]  /*6d80*/  BRA `(.L_x_139) ;  /* 0xfffffffc00fc7947 */ /* 0x000fc0000383ffff */
[----:B------:R-:W-:-:S00]  /*6d90*/  NOP ;  /* 0x0000000000007918 */ /* 0x000fc00000000000 */
        /* <DEDUP_REMOVED lines=14> */
.L_x_140:


//--------------------- .nv.shared._ZN7cutlass13device_kernelINS_4gemm6kernel13GemmUniversalIN4cute5tupleIJiiiiEEENS1_10collective13CollectiveMmaINS1_37MainloopSm90TmaGmmaWarpSpecializedFP8ILi3ENS5_IJNS4_1CILi2EEESB_NSA_ILi1EEEEEENS1_35KernelTmaWarpSpecializedCooperativeEEENS5_IJNSA_ILi128EEENSA_ILi64EEESH_EEENS_12float_e4m3_tENS5_IJlSC_lEEESJ_SK_NS4_8TiledMMAINS4_8MMA_AtomIJNS4_4SM904GMMA30MMA_64x64x32_F32E4M3E4M3_SS_TNILNSO_7ScaleInE1ELSQ_1EEEEEENS4_6LayoutINS5_IJSB_SC_SC_EEENS5_IJSC_NSA_ILi0EEESV_EEEEENS5_IJNS4_10UnderscoreESY_SY_EEEEENS4_23SM90_TMA_LOAD_MULTICASTENS4_14ComposedLayoutINS4_7SwizzleILi2ELi4ELi3EEENS4_18smem_ptr_flag_bitsILi8EEENST_INS5_IJNSA_ILi8EEESH_EEENS5_IJSH_SC_EEEEEEEvNS4_8identityES11_S1B_vS1C_EENS_8epilogue10collective6detail29Sm90TmaWarpSpecializedAdapterINS1F_15DefaultEpilogueISJ_SK_SK_NS1E_6thread17LinearCombinationISJ_Li1EffLNS1J_9ScaleType4KindE0ELNS_15FloatRoundStyleE2ESJ_EENS1_15EpilogueDefaultEEEEEvvEEEEvNT_6ParamsE --------------------------
	.section	.nv.shared._ZN7cutlass13device_kernelINS_4gemm6kernel13GemmUniversalIN4cute5tupleIJiiiiEEENS1_10collective13CollectiveMmaINS1_37MainloopSm90TmaGmmaWarpSpecializedFP8ILi3ENS5_IJNS4_1CILi2EEESB_NSA_ILi1EEEEEENS1_35KernelTmaWarpSpecializedCooperativeEEENS5_IJNSA_ILi128EEENSA_ILi64EEESH_EEENS_12float_e4m3_tENS5_IJlSC_lEEESJ_SK_NS4_8TiledMMAINS4_8MMA_AtomIJNS4_4SM904GMMA30MMA_64x64x32_F32E4M3E4M3_SS_TNILNSO_7ScaleInE1ELSQ_1EEEEEENS4_6LayoutINS5_IJSB_SC_SC_EEENS5_IJSC_NSA_ILi0EEESV_EEEEENS5_IJNS4_10UnderscoreESY_SY_EEEEENS4_23SM90_TMA_LOAD_MULTICASTENS4_14ComposedLayoutINS4_7SwizzleILi2ELi4ELi3EEENS4_18smem_ptr_flag_bitsILi8EEENST_INS5_IJNSA_ILi8EEESH_EEENS5_IJSH_SC_EEEEEEEvNS4_8identityES11_S1B_vS1C_EENS_8epilogue10collective6detail29Sm90TmaWarpSpecializedAdapterINS1F_15DefaultEpilogueISJ_SK_SK_NS1E_6thread17LinearCombinationISJ_Li1EffLNS1J_9ScaleType4KindE0ELNS_15FloatRoundStyleE2ESJ_EENS1_15EpilogueDefaultEEEEEvvEEEEvNT_6ParamsE,"aw",@nobits
	.sectionflags	@""
	.align	16
	.zero		1024


//--------------------- .nv.shared.reserved.0     --------------------------
	.section	.nv.shared.reserved.0,"aw",@nobits
	.weak		__nv_reservedSMEM_offset_0_alias
	.size		__nv_reservedSMEM_offset_0_alias, 0, 0
	.other		__nv_reservedSMEM_offset_0_alias,@"STO_CUDA_RESERVED_SHARED STV_DEFAULT"
__nv_reservedSMEM_offset_0_alias:
	.zero		0


//--------------------- .nv.global                --------------------------
	.section	.nv.global,"aw",@nobits
.nv.global:
	.type		_ZN39_INTERNAL_8894bad7_4_k_cu_13752556_53364cute1_E,@object
	.size		_ZN39_INTERNAL_8894bad7_4_k_cu_13752556_53364cute1_E,(_ZN39_INTERNAL_8894bad7_4_k_cu_13752556_53364cuda3std3__45__cpo6cbeginE - _ZN39_INTERNAL_8894bad7_4_k_cu_13752556_53364cute1_E)
_ZN39_INTERNAL_8894bad7_4_k_cu_13752556_53364cute1_E:
	.zero		1
	.type		_ZN39_INTERNAL_8894bad7_4_k_cu_13752556_53364cuda3std3__45__cpo6cbeginE,@object
	.size		_ZN39_INTERNAL_8894bad7_4_k_cu_13752556_53364cuda3std3__45__cpo6cbeginE,(_ZN39_INTERNAL_8894bad7_4_k_cu_13752556_53364cuda3std3__48in_placeE - _ZN39_INTERNAL_8894bad7_4_k_cu_13752556_53364cuda3std3__45__cpo6cbeginE)
_ZN39_INTERNAL_8894bad7_4_k_cu_13752556_53364cuda3std3__45__cpo6cbeginE:
	.zero		1
	.type		_ZN39_INTERNAL_8894bad7_4_k_cu_13752556_53364cuda3std3__48in_placeE,@object
	.size		_ZN39_INTERNAL_8894bad7_4_k_cu_13752556_53364cuda3std3__48in_placeE,(_ZN39_INTERNAL_8894bad7_4_k_cu_13752556_53364cuda3std6ranges3__45__cpo9iter_moveE - _ZN39_INTERNAL_8894bad7_4_k_cu_13752556_53364cuda3std3__48in_placeE)
_ZN39_INTERNAL_8894bad7_4_k_cu_13752556_53364cuda3std3__48in_placeE:
	.zero		1
	.type		_ZN39_INTERNAL_8894bad7_4_k_cu_13752556_53364cuda3std6ranges3__45__cpo9iter_moveE,@object
	.size		_ZN39_INTERNAL_8894bad7_4_k_cu_13752556_53364cuda3std6ranges3__45__cpo9iter_moveE,(_ZN39_INTERNAL_8894bad7_4_k_cu_13752556_53364cuda3std3__45__cpo5beginE - _ZN39_INTERNAL_8894bad7_4_k_cu_13752556_53364cuda3std6ranges3__45__cpo9iter_moveE)
_ZN39_INTERNAL_8894bad7_4_k_cu_13752556_53364cuda3std6ranges3__45__cpo9iter_moveE:
	.zero		1
	.type		_ZN39_INTERNAL_8894bad7_4_k_cu_13752556_53364cuda3std3__45__cpo5beginE,@object
	.size		_ZN39_INTERNAL_8894bad7_4_k_cu_13752556_53364cuda3std3__45__cpo5beginE,(_ZN39_INTERNAL_8894bad7_4_k_cu_13752556_53364cuda3std3__441_GLOBAL__N__8894bad7_4_k_cu_13752556_53366ignoreE - _ZN39_INTERNAL_8894bad7_4_k_cu_13752556_53364cuda3std3__45__cpo5beginE)
_ZN39_INTERNAL_8894bad7_4_k_cu_13752556_53364cuda3std3__45__cpo5beginE:
	.zero		1
	.type		_ZN39_INTERNAL_8894bad7_4_k_cu_13752556_53364cuda3std3__441_GLOBAL__N__8894bad7_4_k_cu_13752556_53366ignoreE,@object
	.size		_ZN39_INTERNAL_8894bad7_4_k_cu_13752556_53364cuda3std3__441_GLOBAL__N__8894bad7_4_k_cu_13752556_53366ignoreE,(_ZN39_INTERNAL_8894bad7_4_k_cu_13752556_53364cute7productE - _ZN39_INTERNAL_8894bad7_4_k_cu_13752556_53364cuda3std3__441_GLOBAL__N__8894bad7_4_k_cu_13752556_53366ignoreE)
_ZN39_INTERNAL_8894bad7_4_k_cu_13752556_53364cuda3std3__441_GLOBAL__N__8894bad7_4_k_cu_13752556_53366ignoreE:
	.zero		1
	.type		_ZN39_INTERNAL_8894bad7_4_k_cu_13752556_53364cute7productE,@object
	.size		_ZN39_INTERNAL_8894bad7_4_k_cu_13752556_53364cute7productE,(_ZN39_INTERNAL_8894bad7_4_k_cu_13752556_53364cuda3std3__45__cpo3endE - _ZN39_INTERNAL_8894bad7_4_k_cu_13752556_53364cute7productE)
_ZN39_INTERNAL_8894bad7_4_k_cu_13752556_53364cute7productE:
	.zero		1
	.type		_ZN39_INTERNAL_8894bad7_4_k_cu_13752556_53364cuda3std3__45__cpo3endE,@object
	.size		_ZN39_INTERNAL_8894bad7_4_k_cu_13752556_53364cuda3std3__45__cpo3endE,(_ZN39_INTERNAL_8894bad7_4_k_cu_13752556_53364cuda3std3__419piecewise_constructE - _ZN39_INTERNAL_8894bad7_4_k_cu_13752556_53364cuda3std3__45__cpo3endE)
_ZN39_INTERNAL_8894bad7_4_k_cu_13752556_53364cuda3std3__45__cpo3endE:
	.zero		1
	.type		_ZN39_INTERNAL_8894bad7_4_k_cu_13752556_53364cuda3std3__419piecewise_constructE,@object
	.size		_ZN39_INTERNAL_8894bad7_4_k_cu_13752556_53364cuda3std3__419piecewise_constructE,(_ZN39_INTERNAL_8894bad7_4_k_cu_13752556_53364cuda3std3__45__cpo4cendE - _ZN39_INTERNAL_8894bad7_4_k_cu_13752556_53364cuda3std3__419piecewise_constructE)
_ZN39_INTERNAL_8894bad7_4_k_cu_13752556_53364cuda3std3__419piecewise_constructE:
	.zero		1
	.type		_ZN39_INTERNAL_8894bad7_4_k_cu_13752556_53364cuda3std3__45__cpo4cendE,@object
	.size		_ZN39_INTERNAL_8894bad7_4_k_cu_13752556_53364cuda3std3__45__cpo4cendE,(_ZN39_INTERNAL_8894bad7_4_k_cu_13752556_53364cuda3std6ranges3__45__cpo4swapE - _ZN39_INTERNAL_8894bad7_4_k_cu_13752556_53364cuda3std3__45__cpo4cendE)
_ZN39_INTERNAL_8894bad7_4_k_cu_13752556_53364cuda3std3__45__cpo4cendE:
	.zero		1
	.type		_ZN39_INTERNAL_8894bad7_4_k_cu_13752556_53364cuda3std6ranges3__45__cpo4swapE,@object
	.size		_ZN39_INTERNAL_8894bad7_4_k_cu_13752556_53364cuda3std6ranges3__45__cpo4swapE,(.L_7 - _ZN39_INTERNAL_8894bad7_4_k_cu_13752556_53364cuda3std6ranges3__45__cpo4swapE)
_ZN39_INTERNAL_8894bad7_4_k_cu_13752556_53364cuda3std6ranges3__45__cpo4swapE:
	.zero		1
.L_7:


//--------------------- .nv.constant0._ZN7cutlass13device_kernelINS_4gemm6kernel13GemmUniversalIN4cute5tupleIJiiiiEEENS1_10collective13CollectiveMmaINS1_37MainloopSm90TmaGmmaWarpSpecializedFP8ILi3ENS5_IJNS4_1CILi2EEESB_NSA_ILi1EEEEEENS1_35KernelTmaWarpSpecializedCooperativeEEENS5_IJNSA_ILi128EEENSA_ILi64EEESH_EEENS_12float_e4m3_tENS5_IJlSC_lEEESJ_SK_NS4_8TiledMMAINS4_8MMA_AtomIJNS4_4SM904GMMA30MMA_64x64x32_F32E4M3E4M3_SS_TNILNSO_7ScaleInE1ELSQ_1EEEEEENS4_6LayoutINS5_IJSB_SC_SC_EEENS5_IJSC_NSA_ILi0EEESV_EEEEENS5_IJNS4_10UnderscoreESY_SY_EEEEENS4_23SM90_TMA_LOAD_MULTICASTENS4_14ComposedLayoutINS4_7SwizzleILi2ELi4ELi3EEENS4_18smem_ptr_flag_bitsILi8EEENST_INS5_IJNSA_ILi8EEESH_EEENS5_IJSH_SC_EEEEEEEvNS4_8identityES11_S1B_vS1C_EENS_8epilogue10collective6detail29Sm90TmaWarpSpecializedAdapterINS1F_15DefaultEpilogueISJ_SK_SK_NS1E_6thread17LinearCombinationISJ_Li1EffLNS1J_9ScaleType4KindE0ELNS_15FloatRoundStyleE2ESJ_EENS1_15EpilogueDefaultEEEEEvvEEEEvNT_6ParamsE --------------------------
	.section	.nv.constant0._ZN7cutlass13device_kernelINS_4gemm6kernel13GemmUniversalIN4cute5tupleIJiiiiEEENS1_10collective13CollectiveMmaINS1_37MainloopSm90TmaGmmaWarpSpecializedFP8ILi3ENS5_IJNS4_1CILi2EEESB_NSA_ILi1EEEEEENS1_35KernelTmaWarpSpecializedCooperativeEEENS5_IJNSA_ILi128EEENSA_ILi64EEESH_EEENS_12float_e4m3_tENS5_IJlSC_lEEESJ_SK_NS4_8TiledMMAINS4_8MMA_AtomIJNS4_4SM904GMMA30MMA_64x64x32_F32E4M3E4M3_SS_TNILNSO_7ScaleInE1ELSQ_1EEEEEENS4_6LayoutINS5_IJSB_SC_SC_EEENS5_IJSC_NSA_ILi0EEESV_EEEEENS5_IJNS4_10UnderscoreESY_SY_EEEEENS4_23SM90_TMA_LOAD_MULTICASTENS4_14ComposedLayoutINS4_7SwizzleILi2ELi4ELi3EEENS4_18smem_ptr_flag_bitsILi8EEENST_INS5_IJNSA_ILi8EEESH_EEENS5_IJSH_SC_EEEEEEEvNS4_8identityES11_S1B_vS1C_EENS_8epilogue10collective6detail29Sm90TmaWarpSpecializedAdapterINS1F_15DefaultEpilogueISJ_SK_SK_NS1E_6thread17LinearCombinationISJ_Li1EffLNS1J_9ScaleType4KindE0ELNS_15FloatRoundStyleE2ESJ_EENS1_15EpilogueDefaultEEEEEvvEEEEvNT_6ParamsE,"a",@progbits
	.sectionflags	@""
	.align	4
.nv.constant0._ZN7cutlass13device_kernelINS_4gemm6kernel13GemmUniversalIN4cute5tupleIJiiiiEEENS1_10collective13CollectiveMmaINS1_37MainloopSm90TmaGmmaWarpSpecializedFP8ILi3ENS5_IJNS4_1CILi2EEESB_NSA_ILi1EEEEEENS1_35KernelTmaWarpSpecializedCooperativeEEENS5_IJNSA_ILi128EEENSA_ILi64EEESH_EEENS_12float_e4m3_tENS5_IJlSC_lEEESJ_SK_NS4_8TiledMMAINS4_8MMA_AtomIJNS4_4SM904GMMA30MMA_64x64x32_F32E4M3E4M3_SS_TNILNSO_7ScaleInE1ELSQ_1EEEEEENS4_6LayoutINS5_IJSB_SC_SC_EEENS5_IJSC_NSA_ILi0EEESV_EEEEENS5_IJNS4_10UnderscoreESY_SY_EEEEENS4_23SM90_TMA_LOAD_MULTICASTENS4_14ComposedLayoutINS4_7SwizzleILi2ELi4ELi3EEENS4_18smem_ptr_flag_bitsILi8EEENST_INS5_IJNSA_ILi8EEESH_EEENS5_IJSH_SC_EEEEEEEvNS4_8identityES11_S1B_vS1C_EENS_8epilogue10collective6detail29Sm90TmaWarpSpecializedAdapterINS1F_15DefaultEpilogueISJ_SK_SK_NS1E_6thread17LinearCombinationISJ_Li1EffLNS1J_9ScaleType4KindE0ELNS_15FloatRoundStyleE2ESJ_EENS1_15EpilogueDefaultEEEEEvvEEEEvNT_6ParamsE:
	.zero		1664


//--------------------- SYMBOLS --------------------------

	.type		.nv.reservedSmem.offset0,@object
	.size		.nv.reservedSmem.offset0,0x4
